//
// Generated by NVIDIA NVVM Compiler
//
// Compiler Build ID: CL-36424714
// Cuda compilation tools, release 13.0, V13.0.88
// Based on NVVM 20.0.0
//

.version 9.0
.target sm_100
.address_size 64

	// .globl	_Z20mc_kernel_accumulatePdiddddy
.global .align 4 .b8 precalc_xorwow_matrix[102400];
.global .align 4 .b8 precalc_xorwow_offset_matrix[102400];
.global .align 4 .b8 mrg32k3aM1[2304];
.global .align 4 .b8 mrg32k3aM2[2304];
.global .align 4 .b8 mrg32k3aM1SubSeq[2016];
.global .align 4 .b8 mrg32k3aM2SubSeq[2016];
.global .align 4 .b8 mrg32k3aM1Seq[2304];
.global .align 4 .b8 mrg32k3aM2Seq[2304];
.const .align 8 .b8 __cr_lgamma_table[72];

.visible .entry _Z20mc_kernel_accumulatePdiddddy(
	.param .u64 .ptr .align 1 _Z20mc_kernel_accumulatePdiddddy_param_0,
	.param .u32 _Z20mc_kernel_accumulatePdiddddy_param_1,
	.param .f64 _Z20mc_kernel_accumulatePdiddddy_param_2,
	.param .f64 _Z20mc_kernel_accumulatePdiddddy_param_3,
	.param .f64 _Z20mc_kernel_accumulatePdiddddy_param_4,
	.param .f64 _Z20mc_kernel_accumulatePdiddddy_param_5,
	.param .u64 _Z20mc_kernel_accumulatePdiddddy_param_6
)
{
	.reg .pred 	%p<18>;
	.reg .b32 	%r<310>;
	.reg .b32 	%f<3>;
	.reg .b64 	%rd<12>;
	.reg .b64 	%fd<136>;

	ld.param.u64 	%rd1, [_Z20mc_kernel_accumulatePdiddddy_param_0];
	ld.param.u32 	%r72, [_Z20mc_kernel_accumulatePdiddddy_param_1];
	ld.param.f64 	%fd33, [_Z20mc_kernel_accumulatePdiddddy_param_2];
	ld.param.f64 	%fd34, [_Z20mc_kernel_accumulatePdiddddy_param_3];
	ld.param.f64 	%fd35, [_Z20mc_kernel_accumulatePdiddddy_param_4];
	ld.param.f64 	%fd36, [_Z20mc_kernel_accumulatePdiddddy_param_5];
	ld.param.u64 	%rd2, [_Z20mc_kernel_accumulatePdiddddy_param_6];
	mov.u32 	%r73, %ctaid.x;
	mov.u32 	%r74, %ntid.x;
	mov.u32 	%r75, %tid.x;
	mad.lo.s32 	%r307, %r73, %r74, %r75;
	cvt.u32.u64 	%r2, %rd2;
	{ .reg .b32 tmp; mov.b64 {tmp, %r3}, %rd2; }
	shr.s32 	%r306, %r307, 31;
	add.s32 	%r5, %r2, -1640531527;
	add.s32 	%r6, %r3, -1150833019;
	add.s32 	%r7, %r2, 1013904242;
	add.s32 	%r8, %r3, 1993301258;
	add.s32 	%r9, %r2, -626627285;
	add.s32 	%r10, %r3, 842468239;
	add.s32 	%r11, %r2, 2027808484;
	add.s32 	%r12, %r3, -308364780;
	add.s32 	%r13, %r2, 387276957;
	add.s32 	%r14, %r3, -1459197799;
	add.s32 	%r15, %r2, -1253254570;
	add.s32 	%r16, %r3, 1684936478;
	add.s32 	%r17, %r2, 1401181199;
	add.s32 	%r18, %r3, 534103459;
	add.s32 	%r19, %r2, -239350328;
	add.s32 	%r20, %r3, -616729560;
	add.s32 	%r21, %r2, -1879881855;
	add.s32 	%r22, %r3, -1767562579;
	setp.lt.s32 	%p1, %r72, 1;
	mov.f64 	%fd135, 0d0000000000000000;
	@%p1 bra 	$L__BB0_20;
	mov.b32 	%r77, -845247145;
	mul.hi.u32 	%r78, %r77, %r307;
	xor.b32  	%r79, %r78, %r2;
	mov.b32 	%r309, 0;
	mov.b32 	%r80, -766435501;
	mul.hi.u32 	%r81, %r80, %r309;
	xor.b32  	%r82, %r306, %r81;
	xor.b32  	%r83, %r82, %r3;
	mul.hi.u32 	%r84, %r77, %r83;
	mul.lo.s32 	%r85, %r307, -845247145;
	xor.b32  	%r86, %r85, %r84;
	xor.b32  	%r87, %r86, %r5;
	mul.hi.u32 	%r88, %r80, %r79;
	xor.b32  	%r89, %r88, %r6;
	mul.hi.u32 	%r90, %r77, %r89;
	mul.lo.s32 	%r91, %r83, -845247145;
	xor.b32  	%r92, %r91, %r90;
	xor.b32  	%r93, %r92, %r7;
	mul.hi.u32 	%r94, %r80, %r87;
	mul.lo.s32 	%r95, %r79, -766435501;
	xor.b32  	%r96, %r95, %r94;
	xor.b32  	%r97, %r96, %r8;
	mul.hi.u32 	%r98, %r77, %r97;
	mul.lo.s32 	%r99, %r89, -845247145;
	xor.b32  	%r100, %r99, %r98;
	xor.b32  	%r101, %r100, %r9;
	mul.hi.u32 	%r102, %r80, %r93;
	mul.lo.s32 	%r103, %r87, -766435501;
	xor.b32  	%r104, %r103, %r102;
	xor.b32  	%r105, %r104, %r10;
	mul.hi.u32 	%r106, %r77, %r105;
	mul.lo.s32 	%r107, %r97, -845247145;
	xor.b32  	%r108, %r107, %r106;
	xor.b32  	%r109, %r108, %r11;
	mul.hi.u32 	%r110, %r80, %r101;
	mul.lo.s32 	%r111, %r93, -766435501;
	xor.b32  	%r112, %r111, %r110;
	xor.b32  	%r113, %r112, %r12;
	mul.hi.u32 	%r114, %r77, %r113;
	mul.lo.s32 	%r115, %r105, -845247145;
	xor.b32  	%r116, %r115, %r114;
	xor.b32  	%r117, %r116, %r13;
	mul.hi.u32 	%r118, %r80, %r109;
	mul.lo.s32 	%r119, %r101, -766435501;
	xor.b32  	%r120, %r119, %r118;
	xor.b32  	%r121, %r120, %r14;
	mul.hi.u32 	%r122, %r77, %r121;
	mul.lo.s32 	%r123, %r113, -845247145;
	xor.b32  	%r124, %r123, %r122;
	xor.b32  	%r125, %r124, %r15;
	mul.hi.u32 	%r126, %r80, %r117;
	mul.lo.s32 	%r127, %r109, -766435501;
	xor.b32  	%r128, %r127, %r126;
	xor.b32  	%r129, %r128, %r16;
	mul.hi.u32 	%r130, %r77, %r129;
	mul.lo.s32 	%r131, %r121, -845247145;
	xor.b32  	%r132, %r131, %r130;
	xor.b32  	%r133, %r132, %r17;
	mul.hi.u32 	%r134, %r80, %r125;
	mul.lo.s32 	%r135, %r117, -766435501;
	xor.b32  	%r136, %r135, %r134;
	xor.b32  	%r137, %r136, %r18;
	mul.hi.u32 	%r138, %r77, %r137;
	mul.lo.s32 	%r139, %r129, -845247145;
	xor.b32  	%r140, %r139, %r138;
	xor.b32  	%r141, %r140, %r19;
	mul.hi.u32 	%r142, %r80, %r133;
	mul.lo.s32 	%r143, %r125, -766435501;
	xor.b32  	%r144, %r143, %r142;
	xor.b32  	%r145, %r144, %r20;
	mul.lo.s32 	%r304, %r145, -845247145;
	mul.lo.s32 	%r302, %r141, -766435501;
	mov.b32 	%r146, 1127219200;
	mov.b32 	%r147, -2147483648;
	mov.b64 	%fd1, {%r147, %r146};
	neg.s32 	%r284, %r72;
	mul.hi.u32 	%r148, %r80, %r141;
	mul.lo.s32 	%r149, %r133, -766435501;
	xor.b32  	%r150, %r149, %r148;
	xor.b32  	%r303, %r150, %r22;
	mul.hi.u32 	%r151, %r77, %r145;
	mul.lo.s32 	%r152, %r137, -845247145;
	xor.b32  	%r153, %r152, %r151;
	xor.b32  	%r305, %r153, %r21;
	mov.f64 	%fd135, 0d0000000000000000;
	mov.u32 	%r296, %r309;
	mov.u32 	%r293, %r309;
	mov.f64 	%fd132, %fd135;
$L__BB0_2:
	setp.eq.s32 	%p2, %r293, 1;
	mov.b32 	%r293, 0;
	mov.f64 	%fd133, %fd132;
	@%p2 bra 	$L__BB0_16;
	add.s32 	%r309, %r309, 1;
	setp.ne.s32 	%p3, %r309, 0;
	@%p3 bra 	$L__BB0_6;
	add.s32 	%r296, %r296, 1;
	setp.ne.s32 	%p4, %r296, 0;
	@%p4 bra 	$L__BB0_6;
	add.s32 	%r307, %r307, 1;
	setp.eq.s32 	%p5, %r307, 0;
	selp.u32 	%r156, 1, 0, %p5;
	add.s32 	%r306, %r306, %r156;
	mov.b32 	%r296, 0;
$L__BB0_6:
	cvt.u64.u32 	%rd3, %r305;
	mul.wide.u32 	%rd4, %r304, 2097152;
	xor.b64  	%rd5, %rd4, %rd3;
	cvt.rn.f64.u64 	%fd39, %rd5;
	fma.rn.f64 	%fd127, %fd39, 0d3CA0000000000000, 0d3C90000000000000;
	cvt.u64.u32 	%rd6, %r303;
	mul.wide.u32 	%rd7, %r302, 2097152;
	xor.b64  	%rd8, %rd7, %rd6;
	cvt.rn.f64.u64 	%fd40, %rd8;
	fma.rn.f64 	%fd5, %fd40, 0d3CB0000000000000, 0d3CA0000000000000;
	{
	.reg .b32 %temp; 
	mov.b64 	{%temp, %r297}, %fd127;
	}
	{
	.reg .b32 %temp; 
	mov.b64 	{%r298, %temp}, %fd127;
	}
	setp.gt.s32 	%p6, %r297, 1048575;
	mov.b32 	%r299, -1023;
	@%p6 bra 	$L__BB0_8;
	mul.f64 	%fd127, %fd127, 0d4350000000000000;
	{
	.reg .b32 %temp; 
	mov.b64 	{%temp, %r297}, %fd127;
	}
	{
	.reg .b32 %temp; 
	mov.b64 	{%r298, %temp}, %fd127;
	}
	mov.b32 	%r299, -1077;
$L__BB0_8:
	add.s32 	%r159, %r297, -1;
	setp.gt.u32 	%p7, %r159, 2146435070;
	@%p7 bra 	$L__BB0_12;
	shr.u32 	%r162, %r297, 20;
	add.s32 	%r300, %r299, %r162;
	and.b32  	%r163, %r297, 1048575;
	or.b32  	%r164, %r163, 1072693248;
	mov.b64 	%fd128, {%r298, %r164};
	setp.lt.u32 	%p9, %r164, 1073127583;
	@%p9 bra 	$L__BB0_11;
	{
	.reg .b32 %temp; 
	mov.b64 	{%r165, %temp}, %fd128;
	}
	{
	.reg .b32 %temp; 
	mov.b64 	{%temp, %r166}, %fd128;
	}
	add.s32 	%r167, %r166, -1048576;
	mov.b64 	%fd128, {%r165, %r167};
	add.s32 	%r300, %r300, 1;
$L__BB0_11:
	add.f64 	%fd42, %fd128, 0dBFF0000000000000;
	add.f64 	%fd43, %fd128, 0d3FF0000000000000;
	rcp.approx.ftz.f64 	%fd44, %fd43;
	neg.f64 	%fd45, %fd43;
	fma.rn.f64 	%fd46, %fd45, %fd44, 0d3FF0000000000000;
	fma.rn.f64 	%fd47, %fd46, %fd46, %fd46;
	fma.rn.f64 	%fd48, %fd47, %fd44, %fd44;
	mul.f64 	%fd49, %fd42, %fd48;
	fma.rn.f64 	%fd50, %fd42, %fd48, %fd49;
	mul.f64 	%fd51, %fd50, %fd50;
	fma.rn.f64 	%fd52, %fd51, 0d3EB1380B3AE80F1E, 0d3ED0EE258B7A8B04;
	fma.rn.f64 	%fd53, %fd52, %fd51, 0d3EF3B2669F02676F;
	fma.rn.f64 	%fd54, %fd53, %fd51, 0d3F1745CBA9AB0956;
	fma.rn.f64 	%fd55, %fd54, %fd51, 0d3F3C71C72D1B5154;
	fma.rn.f64 	%fd56, %fd55, %fd51, 0d3F624924923BE72D;
	fma.rn.f64 	%fd57, %fd56, %fd51, 0d3F8999999999A3C4;
	fma.rn.f64 	%fd58, %fd57, %fd51, 0d3FB5555555555554;
	sub.f64 	%fd59, %fd42, %fd50;
	add.f64 	%fd60, %fd59, %fd59;
	neg.f64 	%fd61, %fd50;
	fma.rn.f64 	%fd62, %fd61, %fd42, %fd60;
	mul.f64 	%fd63, %fd48, %fd62;
	mul.f64 	%fd64, %fd51, %fd58;
	fma.rn.f64 	%fd65, %fd64, %fd50, %fd63;
	xor.b32  	%r168, %r300, -2147483648;
	mov.b32 	%r169, 1127219200;
	mov.b64 	%fd66, {%r168, %r169};
	sub.f64 	%fd67, %fd66, %fd1;
	fma.rn.f64 	%fd68, %fd67, 0d3FE62E42FEFA39EF, %fd50;
	fma.rn.f64 	%fd69, %fd67, 0dBFE62E42FEFA39EF, %fd68;
	sub.f64 	%fd70, %fd69, %fd50;
	sub.f64 	%fd71, %fd65, %fd70;
	fma.rn.f64 	%fd72, %fd67, 0d3C7ABC9E3B39803F, %fd71;
	add.f64 	%fd129, %fd68, %fd72;
	bra.uni 	$L__BB0_13;
$L__BB0_12:
	fma.rn.f64 	%fd41, %fd127, 0d7FF0000000000000, 0d7FF0000000000000;
	{
	.reg .b32 %temp; 
	mov.b64 	{%temp, %r160}, %fd127;
	}
	and.b32  	%r161, %r160, 2147483647;
	setp.eq.s32 	%p8, %r161, 0;
	selp.f64 	%fd129, 0dFFF0000000000000, %fd41, %p8;
$L__BB0_13:
	mul.f64 	%fd14, %fd129, 0dC000000000000000;
	{
	.reg .b32 %temp; 
	mov.b64 	{%temp, %r170}, %fd5;
	}
	shl.b32 	%r171, %r170, 1;
	setp.gt.u32 	%p10, %r171, -2038431744;
	mov.f64 	%fd73, 0d0000000000000000;
	mul.rn.f64 	%fd74, %fd5, %fd73;
	selp.f64 	%fd15, %fd74, %fd5, %p10;
	{
	.reg .b32 %temp; 
	mov.b64 	{%r172, %temp}, %fd15;
	}
	{
	.reg .b32 %temp; 
	mov.b64 	{%temp, %r173}, %fd15;
	}
	add.s32 	%r174, %r173, 1048576;
	mov.b64 	%fd75, {%r172, %r174};
	cvt.rni.f64.f64 	%fd76, %fd75;
	cvt.rzi.s64.f64 	%rd9, %fd76;
	cvt.u32.u64 	%r175, %rd9;
	fma.rn.f64 	%fd77, %fd76, 0dBFE0000000000000, %fd15;
	mul.f64 	%fd78, %fd77, 0d3CA1A62633145C07;
	fma.rn.f64 	%fd79, %fd77, 0d400921FB54442D18, %fd78;
	mul.rn.f64 	%fd80, %fd79, %fd79;
	fma.rn.f64 	%fd81, %fd80, 0dBDA8FF8320FD8164, 0d3E21EEA7C1EF8528;
	fma.rn.f64 	%fd82, %fd81, %fd80, 0dBE927E4F8E06E6D9;
	fma.rn.f64 	%fd83, %fd82, %fd80, 0d3EFA01A019DDBCE9;
	fma.rn.f64 	%fd84, %fd83, %fd80, 0dBF56C16C16C15D47;
	fma.rn.f64 	%fd85, %fd84, %fd80, 0d3FA5555555555551;
	fma.rn.f64 	%fd86, %fd85, %fd80, 0dBFE0000000000000;
	fma.rn.f64 	%fd87, %fd86, %fd80, 0d3FF0000000000000;
	fma.rn.f64 	%fd88, %fd80, 0d3DE5DB65F9785EBA, 0dBE5AE5F12CB0D246;
	fma.rn.f64 	%fd89, %fd88, %fd80, 0d3EC71DE369ACE392;
	fma.rn.f64 	%fd90, %fd89, %fd80, 0dBF2A01A019DB62A1;
	fma.rn.f64 	%fd91, %fd90, %fd80, 0d3F81111111110818;
	fma.rn.f64 	%fd92, %fd91, %fd80, 0dBFC5555555555554;
	fma.rn.f64 	%fd93, %fd92, %fd80, 0d0000000000000000;
	fma.rn.f64 	%fd94, %fd93, %fd79, %fd79;
	and.b64  	%rd10, %rd9, 1;
	setp.eq.b64 	%p11, %rd10, 1;
	{
	.reg .b32 %temp; 
	mov.b64 	{%temp, %r176}, %fd94;
	}
	{
	.reg .b32 %temp; 
	mov.b64 	{%r177, %temp}, %fd94;
	}
	xor.b32  	%r178, %r176, -2147483648;
	mov.b64 	%fd95, {%r177, %r178};
	selp.f64 	%fd130, %fd87, %fd94, %p11;
	selp.f64 	%fd131, %fd95, %fd87, %p11;
	and.b32  	%r179, %r175, 2;
	setp.eq.s32 	%p12, %r179, 0;
	@%p12 bra 	$L__BB0_15;
	{
	.reg .b32 %temp; 
	mov.b64 	{%temp, %r180}, %fd130;
	}
	{
	.reg .b32 %temp; 
	mov.b64 	{%r181, %temp}, %fd130;
	}
	xor.b32  	%r182, %r180, -2147483648;
	mov.b64 	%fd130, {%r181, %r182};
	{
	.reg .b32 %temp; 
	mov.b64 	{%temp, %r183}, %fd131;
	}
	{
	.reg .b32 %temp; 
	mov.b64 	{%r184, %temp}, %fd131;
	}
	xor.b32  	%r185, %r183, -2147483648;
	mov.b64 	%fd131, {%r184, %r185};
$L__BB0_15:
	sqrt.rn.f64 	%fd96, %fd14;
	mov.b32 	%r187, -845247145;
	mul.hi.u32 	%r188, %r187, %r307;
	xor.b32  	%r189, %r188, %r2;
	xor.b32  	%r190, %r189, %r296;
	mov.b32 	%r191, -766435501;
	mul.hi.u32 	%r192, %r191, %r309;
	xor.b32  	%r193, %r192, %r3;
	xor.b32  	%r194, %r193, %r306;
	mul.hi.u32 	%r195, %r187, %r194;
	mul.lo.s32 	%r196, %r307, -845247145;
	xor.b32  	%r197, %r196, %r195;
	add.s32 	%r198, %r2, -1640531527;
	xor.b32  	%r199, %r197, %r198;
	mul.hi.u32 	%r200, %r191, %r190;
	mul.lo.s32 	%r201, %r309, -766435501;
	xor.b32  	%r202, %r201, %r200;
	xor.b32  	%r203, %r202, %r6;
	mul.hi.u32 	%r204, %r187, %r203;
	mul.lo.s32 	%r205, %r194, -845247145;
	xor.b32  	%r206, %r205, %r204;
	xor.b32  	%r207, %r206, %r7;
	mul.hi.u32 	%r208, %r191, %r199;
	mul.lo.s32 	%r209, %r190, -766435501;
	xor.b32  	%r210, %r209, %r208;
	xor.b32  	%r211, %r210, %r8;
	mul.hi.u32 	%r212, %r187, %r211;
	mul.lo.s32 	%r213, %r203, -845247145;
	xor.b32  	%r214, %r213, %r212;
	add.s32 	%r215, %r2, -626627285;
	xor.b32  	%r216, %r214, %r215;
	mul.hi.u32 	%r217, %r191, %r207;
	mul.lo.s32 	%r218, %r199, -766435501;
	xor.b32  	%r219, %r218, %r217;
	add.s32 	%r220, %r3, 842468239;
	xor.b32  	%r221, %r219, %r220;
	mul.hi.u32 	%r222, %r187, %r221;
	mul.lo.s32 	%r223, %r211, -845247145;
	xor.b32  	%r224, %r223, %r222;
	add.s32 	%r225, %r2, 2027808484;
	xor.b32  	%r226, %r224, %r225;
	mul.hi.u32 	%r227, %r191, %r216;
	mul.lo.s32 	%r228, %r207, -766435501;
	xor.b32  	%r229, %r228, %r227;
	add.s32 	%r230, %r3, -308364780;
	xor.b32  	%r231, %r229, %r230;
	mul.hi.u32 	%r232, %r187, %r231;
	mul.lo.s32 	%r233, %r221, -845247145;
	xor.b32  	%r234, %r233, %r232;
	xor.b32  	%r235, %r234, %r13;
	mul.hi.u32 	%r236, %r191, %r226;
	mul.lo.s32 	%r237, %r216, -766435501;
	xor.b32  	%r238, %r237, %r236;
	xor.b32  	%r239, %r238, %r14;
	mul.hi.u32 	%r240, %r187, %r239;
	mul.lo.s32 	%r241, %r231, -845247145;
	xor.b32  	%r242, %r241, %r240;
	xor.b32  	%r243, %r242, %r15;
	mul.hi.u32 	%r244, %r191, %r235;
	mul.lo.s32 	%r245, %r226, -766435501;
	xor.b32  	%r246, %r245, %r244;
	xor.b32  	%r247, %r246, %r16;
	mul.hi.u32 	%r248, %r187, %r247;
	mul.lo.s32 	%r249, %r239, -845247145;
	xor.b32  	%r250, %r249, %r248;
	xor.b32  	%r251, %r250, %r17;
	mul.hi.u32 	%r252, %r191, %r243;
	mul.lo.s32 	%r253, %r235, -766435501;
	xor.b32  	%r254, %r253, %r252;
	xor.b32  	%r255, %r254, %r18;
	mul.hi.u32 	%r256, %r187, %r255;
	mul.lo.s32 	%r257, %r247, -845247145;
	xor.b32  	%r258, %r257, %r256;
	xor.b32  	%r259, %r258, %r19;
	mul.hi.u32 	%r260, %r191, %r251;
	mul.lo.s32 	%r261, %r243, -766435501;
	xor.b32  	%r262, %r261, %r260;
	xor.b32  	%r263, %r262, %r20;
	mov.f64 	%fd97, 0d0000000000000000;
	add.rn.f64 	%fd98, %fd131, %fd97;
	cvt.rzi.f64.f64 	%fd99, %fd15;
	setp.eq.f64 	%p13, %fd15, %fd99;
	mul.rn.f64 	%fd100, %fd15, %fd97;
	selp.f64 	%fd101, %fd100, %fd130, %p13;
	mul.f64 	%fd133, %fd96, %fd101;
	mul.f64 	%fd132, %fd96, %fd98;
	mul.hi.u32 	%r264, %r191, %r259;
	mul.lo.s32 	%r265, %r251, -766435501;
	xor.b32  	%r266, %r265, %r264;
	add.s32 	%r267, %r3, -1767562579;
	xor.b32  	%r303, %r266, %r267;
	mul.hi.u32 	%r268, %r187, %r263;
	mul.lo.s32 	%r269, %r255, -845247145;
	xor.b32  	%r270, %r269, %r268;
	add.s32 	%r271, %r2, -1879881855;
	xor.b32  	%r305, %r270, %r271;
	mul.lo.s32 	%r304, %r263, -845247145;
	mul.lo.s32 	%r302, %r259, -766435501;
	mov.b32 	%r293, 1;
$L__BB0_16:
	fma.rn.f64 	%fd26, %fd36, %fd133, %fd35;
	fma.rn.f64 	%fd102, %fd26, 0d3FF71547652B82FE, 0d4338000000000000;
	{
	.reg .b32 %temp; 
	mov.b64 	{%r68, %temp}, %fd102;
	}
	mov.f64 	%fd103, 0dC338000000000000;
	add.rn.f64 	%fd104, %fd102, %fd103;
	fma.rn.f64 	%fd105, %fd104, 0dBFE62E42FEFA39EF, %fd26;
	fma.rn.f64 	%fd106, %fd104, 0dBC7ABC9E3B39803F, %fd105;
	fma.rn.f64 	%fd107, %fd106, 0d3E5ADE1569CE2BDF, 0d3E928AF3FCA213EA;
	fma.rn.f64 	%fd108, %fd107, %fd106, 0d3EC71DEE62401315;
	fma.rn.f64 	%fd109, %fd108, %fd106, 0d3EFA01997C89EB71;
	fma.rn.f64 	%fd110, %fd109, %fd106, 0d3F2A01A014761F65;
	fma.rn.f64 	%fd111, %fd110, %fd106, 0d3F56C16C1852B7AF;
	fma.rn.f64 	%fd112, %fd111, %fd106, 0d3F81111111122322;
	fma.rn.f64 	%fd113, %fd112, %fd106, 0d3FA55555555502A1;
	fma.rn.f64 	%fd114, %fd113, %fd106, 0d3FC5555555555511;
	fma.rn.f64 	%fd115, %fd114, %fd106, 0d3FE000000000000B;
	fma.rn.f64 	%fd116, %fd115, %fd106, 0d3FF0000000000000;
	fma.rn.f64 	%fd117, %fd116, %fd106, 0d3FF0000000000000;
	{
	.reg .b32 %temp; 
	mov.b64 	{%r69, %temp}, %fd117;
	}
	{
	.reg .b32 %temp; 
	mov.b64 	{%temp, %r70}, %fd117;
	}
	shl.b32 	%r272, %r68, 20;
	add.s32 	%r273, %r272, %r70;
	mov.b64 	%fd134, {%r69, %r273};
	{
	.reg .b32 %temp; 
	mov.b64 	{%temp, %r274}, %fd26;
	}
	mov.b32 	%f2, %r274;
	abs.f32 	%f1, %f2;
	setp.lt.f32 	%p14, %f1, 0f4086232B;
	@%p14 bra 	$L__BB0_19;
	setp.lt.f64 	%p15, %fd26, 0d0000000000000000;
	add.f64 	%fd118, %fd26, 0d7FF0000000000000;
	selp.f64 	%fd134, 0d0000000000000000, %fd118, %p15;
	setp.geu.f32 	%p16, %f1, 0f40874800;
	@%p16 bra 	$L__BB0_19;
	shr.u32 	%r275, %r68, 31;
	add.s32 	%r276, %r68, %r275;
	shr.s32 	%r277, %r276, 1;
	shl.b32 	%r278, %r277, 20;
	add.s32 	%r279, %r70, %r278;
	mov.b64 	%fd119, {%r69, %r279};
	sub.s32 	%r280, %r68, %r277;
	shl.b32 	%r281, %r280, 20;
	add.s32 	%r282, %r281, 1072693248;
	mov.b32 	%r283, 0;
	mov.b64 	%fd120, {%r283, %r282};
	mul.f64 	%fd134, %fd120, %fd119;
$L__BB0_19:
	mul.f64 	%fd121, %fd33, %fd134;
	sub.f64 	%fd122, %fd121, %fd34;
	max.f64 	%fd123, %fd122, 0d0000000000000000;
	add.f64 	%fd135, %fd135, %fd123;
	add.s32 	%r284, %r284, 1;
	setp.ne.s32 	%p17, %r284, 0;
	@%p17 bra 	$L__BB0_2;
$L__BB0_20:
	cvta.to.global.u64 	%rd11, %rd1;
	atom.global.add.f64 	%fd124, [%rd11], %fd135;
	ret;

}


// ===== COMPILED SASS (sm_100) =====

	.target	sm_100

	.elftype	@"ET_EXEC"


//--------------------- .note.nv.tkinfo           --------------------------
	.section	.note.nv.tkinfo,"",@"SHT_NOTE"
	.sectionflags	@"SHF_NOTE_NV_TKINFO"
	.tkinfo
        /*0018*/ 	.word	0x00000002
        /*0030*/ 	.string	""
        /*0030*/ 	.string	"ptxas"
        /*0030*/ 	.string	"Cuda compilation tools, release 13.0, V13.0.88"
        /*0030*/ 	.string	"Build cuda_13.0.r13.0/compiler.36424714_0"
        /*0030*/ 	.string	"-arch sm_100 -m 64 "



//--------------------- .note.nv.cuinfo           --------------------------
	.section	.note.nv.cuinfo,"",@"SHT_NOTE"
	.sectionflags	@"SHF_NOTE_NV_CUINFO"
        /*0018*/ 	.short	0x0002
        /*001a*/ 	.short	0x0064
        /*001c*/ 	.short	0x0082
	.zero		2


//--------------------- .nv.info                  --------------------------
	.section	.nv.info,"",@"SHT_CUDA_INFO"
	.align	4


	//----- nvinfo : EIATTR_REGCOUNT
	.align		4
        /*0000*/ 	.byte	0x04, 0x2f
        /*0002*/ 	.short	(.L_10 - .L_9)
	.align		4
.L_9:
        /*0004*/ 	.word	index@(_Z20mc_kernel_accumulatePdiddddy)
        /*0008*/ 	.word	0x00000022


	//----- nvinfo : EIATTR_FRAME_SIZE
	.align		4
.L_10:
        /*000c*/ 	.byte	0x04, 0x11
        /*000e*/ 	.short	(.L_12 - .L_11)
	.align		4
.L_11:
        /*0010*/ 	.word	index@($__internal_0_$__cuda_sm20_dsqrt_rn_f64_mediumpath_v1)
        /*0014*/ 	.word	0x00000000


	//----- nvinfo : EIATTR_FRAME_SIZE
	.align		4
.L_12:
        /*0018*/ 	.byte	0x04, 0x11
        /*001a*/ 	.short	(.L_14 - .L_13)
	.align		4
.L_13:
        /*001c*/ 	.word	index@(_Z20mc_kernel_accumulatePdiddddy)
        /*0020*/ 	.word	0x00000000


	//----- nvinfo : EIATTR_MIN_STACK_SIZE
	.align		4
.L_14:
        /*0024*/ 	.byte	0x04, 0x12
        /*0026*/ 	.short	(.L_16 - .L_15)
	.align		4
.L_15:
        /*0028*/ 	.word	index@(_Z20mc_kernel_accumulatePdiddddy)
        /*002c*/ 	.word	0x00000000
.L_16:


//--------------------- .nv.compat                --------------------------
	.section	.nv.compat,"",@"SHT_CUDA_COMPAT_INFO"
	.align	4
        /*0000*/ 	.byte	0x02, 0x09, 0x00, 0x00, 0x02, 0x02, 0x01, 0x00, 0x02, 0x05, 0x05, 0x00, 0x03, 0x07, 0x01, 0x01
        /*0010*/ 	.byte	0x02, 0x03, 0x00, 0x00, 0x02, 0x06, 0x01, 0x00, 0x04, 0x0b, 0x08, 0x00, 0x01, 0x00, 0x00, 0x00
        /*0020*/ 	.byte	0x00, 0x00, 0x00, 0x00


//--------------------- .nv.info._Z20mc_kernel_accumulatePdiddddy --------------------------
	.section	.nv.info._Z20mc_kernel_accumulatePdiddddy,"",@"SHT_CUDA_INFO"
	.sectionflags	@""
	.align	4


	//----- nvinfo : EIATTR_CUDA_API_VERSION
	.align		4
        /*0000*/ 	.byte	0x04, 0x37
        /*0002*/ 	.short	(.L_18 - .L_17)
.L_17:
        /*0004*/ 	.word	0x00000082


	//----- nvinfo : EIATTR_KPARAM_INFO
	.align		4
.L_18:
        /*0008*/ 	.byte	0x04, 0x17
        /*000a*/ 	.short	(.L_20 - .L_19)
.L_19:
        /*000c*/ 	.word	0x00000000
        /*0010*/ 	.short	0x0006
        /*0012*/ 	.short	0x0030
        /*0014*/ 	.byte	0x00, 0xf0, 0x21, 0x00


	//----- nvinfo : EIATTR_KPARAM_INFO
	.align		4
.L_20:
        /*0018*/ 	.byte	0x04, 0x17
        /*001a*/ 	.short	(.L_22 - .L_21)
.L_21:
        /*001c*/ 	.word	0x00000000
        /*0020*/ 	.short	0x0005
        /*0022*/ 	.short	0x0028
        /*0024*/ 	.byte	0x00, 0xf0, 0x21, 0x00


	//----- nvinfo : EIATTR_KPARAM_INFO
	.align		4
.L_22:
        /*0028*/ 	.byte	0x04, 0x17
        /*002a*/ 	.short	(.L_24 - .L_23)
.L_23:
        /*002c*/ 	.word	0x00000000
        /*0030*/ 	.short	0x0004
        /*0032*/ 	.short	0x0020
        /*0034*/ 	.byte	0x00, 0xf0, 0x21, 0x00


	//----- nvinfo : EIATTR_KPARAM_INFO
	.align		4
.L_24:
        /*0038*/ 	.byte	0x04, 0x17
        /*003a*/ 	.short	(.L_26 - .L_25)
.L_25:
        /*003c*/ 	.word	0x00000000
        /*0040*/ 	.short	0x0003
        /*0042*/ 	.short	0x0018
        /*0044*/ 	.byte	0x00, 0xf0, 0x21, 0x00


	//----- nvinfo : EIATTR_KPARAM_INFO
	.align		4
.L_26:
        /*0048*/ 	.byte	0x04, 0x17
        /*004a*/ 	.short	(.L_28 - .L_27)
.L_27:
        /*004c*/ 	.word	0x00000000
        /*0050*/ 	.short	0x0002
        /*0052*/ 	.short	0x0010
        /*0054*/ 	.byte	0x00, 0xf0, 0x21, 0x00


	//----- nvinfo : EIATTR_KPARAM_INFO
	.align		4
.L_28:
        /*0058*/ 	.byte	0x04, 0x17
        /*005a*/ 	.short	(.L_30 - .L_29)
.L_29:
        /*005c*/ 	.word	0x00000000
        /*0060*/ 	.short	0x0001
        /*0062*/ 	.short	0x0008
        /*0064*/ 	.byte	0x00, 0xf0, 0x11, 0x00


	//----- nvinfo : EIATTR_KPARAM_INFO
	.align		4
.L_30:
        /*0068*/ 	.byte	0x04, 0x17
        /*006a*/ 	.short	(.L_32 - .L_31)
.L_31:
        /*006c*/ 	.word	0x00000000
        /*0070*/ 	.short	0x0000
        /*0072*/ 	.short	0x0000
        /*0074*/ 	.byte	0x00, 0xf5, 0x21, 0x00


	//----- nvinfo : EIATTR_SPARSE_MMA_MASK
	.align		4
.L_32:
        /*0078*/ 	.byte	0x03, 0x50
        /*007a*/ 	.short	0x0000


	//----- nvinfo : EIATTR_MAXREG_COUNT
	.align		4
        /*007c*/ 	.byte	0x03, 0x1b
        /*007e*/ 	.short	0x00ff


	//----- nvinfo : EIATTR_MERCURY_ISA_VERSION
	.align		4
        /*0080*/ 	.byte	0x03, 0x5f
        /*0082*/ 	.short	0x0101


	//----- nvinfo : EIATTR_VRC_CTA_INIT_COUNT
	.align		4
        /*0084*/ 	.byte	0x02, 0x4a
	.zero		1
	.zero		1


	//----- nvinfo : EIATTR_EXIT_INSTR_OFFSETS
	.align		4
        /*0088*/ 	.byte	0x04, 0x1c
        /*008a*/ 	.short	(.L_34 - .L_33)


	//   ....[0]....
.L_33:
        /*008c*/ 	.word	0x00001c20


	//----- nvinfo : EIATTR_CRS_STACK_SIZE
	.align		4
.L_34:
        /*0090*/ 	.byte	0x04, 0x1e
        /*0092*/ 	.short	(.L_36 - .L_35)
.L_35:
        /*0094*/ 	.word	0x00000000


	//----- nvinfo : EIATTR_CBANK_PARAM_SIZE
	.align		4
.L_36:
        /*0098*/ 	.byte	0x03, 0x19
        /*009a*/ 	.short	0x0038


	//----- nvinfo : EIATTR_PARAM_CBANK
	.align		4
        /*009c*/ 	.byte	0x04, 0x0a
        /*009e*/ 	.short	(.L_38 - .L_37)
	.align		4
.L_37:
        /*00a0*/ 	.word	index@(.nv.constant0._Z20mc_kernel_accumulatePdiddddy)
        /*00a4*/ 	.short	0x0380
        /*00a6*/ 	.short	0x0038


	//----- nvinfo : EIATTR_SW_WAR
	.align		4
.L_38:
        /*00a8*/ 	.byte	0x04, 0x36
        /*00aa*/ 	.short	(.L_40 - .L_39)
.L_39:
        /*00ac*/ 	.word	0x00000008
.L_40:


//--------------------- .nv.callgraph             --------------------------
	.section	.nv.callgraph,"",@"SHT_CUDA_CALLGRAPH"
	.align	4
	.sectionentsize	8
	.align		4
        /*0000*/ 	.word	0x00000000
	.align		4
        /*0004*/ 	.word	0xffffffff
	.align		4
        /*0008*/ 	.word	0x00000000
	.align		4
        /*000c*/ 	.word	0xfffffffe
	.align		4
        /*0010*/ 	.word	0x00000000
	.align		4
        /*0014*/ 	.word	0xfffffffd
	.align		4
        /*0018*/ 	.word	0x00000000
	.align		4
        /*001c*/ 	.word	0xfffffffc


//--------------------- .nv.constant4             --------------------------
	.section	.nv.constant4,"a",@progbits
	.align	8
	.align		8
.nv.constant4:
        /*0000*/ 	.dword	precalc_xorwow_matrix
	.align		8
        /*0008*/ 	.dword	precalc_xorwow_offset_matrix
	.align		8
        /*0010*/ 	.dword	mrg32k3aM1
	.align		8
        /*0018*/ 	.dword	mrg32k3aM2
	.align		8
        /*0020*/ 	.dword	mrg32k3aM1SubSeq
	.align		8
        /*0028*/ 	.dword	mrg32k3aM2SubSeq
	.align		8
        /*0030*/ 	.dword	mrg32k3aM1Seq
	.align		8
        /*0038*/ 	.dword	mrg32k3aM2Seq


//--------------------- .nv.constant3             --------------------------
	.section	.nv.constant3,"a",@progbits
	.align	8
.nv.constant3:
	.type		__cr_lgamma_table,@object
	.size		__cr_lgamma_table,(.L_8 - __cr_lgamma_table)
__cr_lgamma_table:
        /*0000*/ 	.byte	0x00, 0x00, 0x00, 0x00, 0x00, 0x00, 0x00, 0x00, 0x00, 0x00, 0x00, 0x00, 0x00, 0x00, 0x00, 0x00
        /*0010*/ 	.byte	0xef, 0x39, 0xfa, 0xfe, 0x42, 0x2e, 0xe6, 0x3f, 0x02, 0x20, 0x2a, 0xfa, 0x0b, 0xab, 0xfc, 0x3f
        /*0020*/ 	.byte	0xf9, 0x2c, 0x92, 0x7c, 0xa7, 0x6c, 0x09, 0x40, 0xc9, 0x79, 0x44, 0x3c, 0x64, 0x26, 0x13, 0x40
        /*0030*/ 	.byte	0xca, 0x01, 0xcf, 0x3a, 0x27, 0x51, 0x1a, 0x40, 0x30, 0xcc, 0x2d, 0xf3, 0xe1, 0x0c, 0x21, 0x40
        /*0040*/ 	.byte	0x0d, 0xb7, 0xfc, 0x82, 0x8e, 0x35, 0x25, 0x40
.L_8:


//--------------------- .text._Z20mc_kernel_accumulatePdiddddy --------------------------
	.section	.text._Z20mc_kernel_accumulatePdiddddy,"ax",@progbits
	.align	128
        .global         _Z20mc_kernel_accumulatePdiddddy
        .type           _Z20mc_kernel_accumulatePdiddddy,@function
        .size           _Z20mc_kernel_accumulatePdiddddy,(.L_x_16 - _Z20mc_kernel_accumulatePdiddddy)
        .other          _Z20mc_kernel_accumulatePdiddddy,@"STO_CUDA_ENTRY STV_DEFAULT"
_Z20mc_kernel_accumulatePdiddddy:
.text._Z20mc_kernel_accumulatePdiddddy:
[----:B------:R-:W-:Y:S01]  /*0000*/  LDC R1, c[0x0][0x37c] ;  /* 0x0000df00ff017b82 */ /* 0x000fe20000000800 */
[----:B------:R-:W0:Y:S01]  /*0010*/  S2R R3, SR_TID.X ;  /* 0x0000000000037919 */ /* 0x000e220000002100 */
[----:B------:R-:W1:Y:S06]  /*0020*/  LDCU UR6, c[0x0][0x388] ;  /* 0x00007100ff0677ac */ /* 0x000e6c0008000800 */
[----:B------:R-:W0:Y:S01]  /*0030*/  S2UR UR4, SR_CTAID.X ;  /* 0x00000000000479c3 */ /* 0x000e220000002500 */
[----:B------:R-:W2:Y:S07]  /*0040*/  LDCU.64 UR8, c[0x0][0x358] ;  /* 0x00006b00ff0877ac */ /* 0x000eae0008000a00 */
[----:B------:R-:W0:Y:S01]  /*0050*/  LDC R0, c[0x0][0x360] ;  /* 0x0000d800ff007b82 */ /* 0x000e220000000800 */
[----:B-1----:R-:W-:Y:S01]  /*0060*/  UISETP.GE.AND UP0, UPT, UR6, 0x1, UPT ;  /* 0x000000010600788c */ /* 0x002fe2000bf06270 */
[----:B0-----:R-:W-:Y:S01]  /*0070*/  IMAD R0, R0, UR4, R3 ;  /* 0x0000000400007c24 */ /* 0x001fe2000f8e0203 */
[----:B------:R-:W-:-:S07]  /*0080*/  CS2R R2, SRZ ;  /* 0x0000000000027805 */ /* 0x000fce000001ff00 */
[----:B--2---:R-:W-:Y:S05]  /*0090*/  BRA.U !UP0, `(.L_x_0) ;  /* 0x0000001908d87547 */ /* 0x004fea000b800000 */
[----:B------:R-:W0:Y:S01]  /*00a0*/  LDCU.64 UR4, c[0x0][0x3b0] ;  /* 0x00007600ff0477ac */ /* 0x000e220008000a00 */
[C---:B------:R-:W-:Y:S01]  /*00b0*/  IMAD.HI.U32 R2, R0.reuse, -0x326172a9, RZ ;  /* 0xcd9e8d5700027827 */ /* 0x040fe200078e00ff */
[----:B------:R-:W-:Y:S02]  /*00c0*/  SHF.R.S32.HI R8, RZ, 0x1f, R0 ;  /* 0x0000001fff087819 */ /* 0x000fe40000011400 */
[----:B------:R-:W-:Y:S01]  /*00d0*/  CS2R R12, SRZ ;  /* 0x00000000000c7805 */ /* 0x000fe2000001ff00 */
[----:B------:R-:W-:Y:S01]  /*00e0*/  IMAD R5, R0, -0x326172a9, RZ ;  /* 0xcd9e8d5700057824 */ /* 0x000fe200078e02ff */
[----:B0-----:R-:W-:Y:S01]  /*00f0*/  LOP3.LUT R3, R8, UR5, RZ, 0x3c, !PT ;  /* 0x0000000508037c12 */ /* 0x001fe2000f8e3cff */
[----:B------:R-:W-:Y:S02]  /*0100*/  UIADD3 UR10, UPT, UPT, UR4, -0x61c88647, URZ ;  /* 0x9e3779b9040a7890 */ /* 0x000fe4000fffe0ff */
[----:B------:R-:W-:Y:S01]  /*0110*/  LOP3.LUT R2, R2, UR4, RZ, 0x3c, !PT ;  /* 0x0000000402027c12 */ /* 0x000fe2000f8e3cff */
[----:B------:R-:W-:Y:S01]  /*0120*/  UIADD3 UR7, UPT, UPT, UR5, -0x4498517b, URZ ;  /* 0xbb67ae8505077890 */ /* 0x000fe2000fffe0ff */
[----:B------:R-:W-:Y:S01]  /*0130*/  IMAD.HI.U32 R4, R3, -0x326172a9, RZ ;  /* 0xcd9e8d5703047827 */ /* 0x000fe200078e00ff */
[----:B------:R-:W-:-:S02]  /*0140*/  UIADD3 UR12, UPT, UPT, UR4, 0x3c6ef372, URZ ;  /* 0x3c6ef372040c7890 */ /* 0x000fc4000fffe0ff */
[----:B------:R-:W-:Y:S01]  /*0150*/  UIADD3 UR13, UPT, UPT, UR5, 0x76cf5d0a, URZ ;  /* 0x76cf5d0a050d7890 */ /* 0x000fe2000fffe0ff */
[C---:B------:R-:W-:Y:S01]  /*0160*/  IMAD.HI.U32 R6, R2.reuse, -0x2daee0ad, RZ ;  /* 0xd2511f5302067827 */ /* 0x040fe200078e00ff */
[----:B------:R-:W-:Y:S01]  /*0170*/  LOP3.LUT R4, R5, UR10, R4, 0x96, !PT ;  /* 0x0000000a05047c12 */ /* 0x000fe2000f8e9604 */
[----:B------:R-:W-:Y:S02]  /*0180*/  UIADD3 UR10, UPT, UPT, UR4, -0x255992d5, URZ ;  /* 0xdaa66d2b040a7890 */ /* 0x000fe4000fffe0ff */
[----:B------:R-:W-:Y:S01]  /*0190*/  IMAD R10, R2, -0x2daee0ad, RZ ;  /* 0xd2511f53020a7824 */ /* 0x000fe200078e02ff */
[----:B------:R-:W-:Y:S01]  /*01a0*/  LOP3.LUT R6, R6, UR7, RZ, 0x3c, !PT ;  /* 0x0000000706067c12 */ /* 0x000fe2000f8e3cff */
[----:B------:R-:W-:Y:S01]  /*01b0*/  IMAD.HI.U32 R5, R4, -0x2daee0ad, RZ ;  /* 0xd2511f5304057827 */ /* 0x000fe200078e00ff */
[----:B------:R-:W-:Y:S02]  /*01c0*/  UIADD3 UR11, UPT, UPT, UR5, 0x32370b8f, URZ ;  /* 0x32370b8f050b7890 */ /* 0x000fe4000fffe0ff */
[----:B------:R-:W-:Y:S01]  /*01d0*/  UIADD3 UR14, UPT, UPT, UR4, 0x1715609d, URZ ;  /* 0x1715609d040e7890 */ /* 0x000fe2000fffe0ff */
[----:B------:R-:W-:Y:S01]  /*01e0*/  IMAD R3, R3, -0x326172a9, RZ ;  /* 0xcd9e8d5703037824 */ /* 0x000fe200078e02ff */
[----:B------:R-:W-:Y:S01]  /*01f0*/  LOP3.LUT R5, R10, UR13, R5, 0x96, !PT ;  /* 0x0000000d0a057c12 */ /* 0x000fe2000f8e9605 */
[----:B------:R-:W-:Y:S01]  /*0200*/  IMAD.HI.U32 R2, R6, -0x326172a9, RZ ;  /* 0xcd9e8d5706027827 */ /* 0x000fe200078e00ff */
[----:B------:R-:W-:-:S02]  /*0210*/  UIADD3 UR15, UPT, UPT, UR5, -0x56f99767, URZ ;  /* 0xa9066899050f7890 */ /* 0x000fc4000fffe0ff */
[----:B------:R-:W-:Y:S01]  /*0220*/  UIADD3 UR16, UPT, UPT, UR4, -0x4ab325aa, URZ ;  /* 0xb54cda5604107890 */ /* 0x000fe2000fffe0ff */
[----:B------:R-:W-:Y:S01]  /*0230*/  IMAD R7, R4, -0x2daee0ad, RZ ;  /* 0xd2511f5304077824 */ /* 0x000fe200078e02ff */
[----:B------:R-:W-:Y:S01]  /*0240*/  LOP3.LUT R2, R3, UR12, R2, 0x96, !PT ;  /* 0x0000000c03027c12 */ /* 0x000fe2000f8e9602 */
[----:B------:R-:W-:Y:S01]  /*0250*/  IMAD R6, R6, -0x326172a9, RZ ;  /* 0xcd9e8d5706067824 */ /* 0x000fe200078e02ff */
[----:B------:R-:W-:Y:S01]  /*0260*/  UIADD3 UR17, UPT, UPT, UR5, 0x646e171e, URZ ;  /* 0x646e171e05117890 */ /* 0x000fe2000fffe0ff */
[----:B------:R-:W-:Y:S01]  /*0270*/  IMAD.HI.U32 R3, R5, -0x326172a9, RZ ;  /* 0xcd9e8d5705037827 */ /* 0x000fe200078e00ff */
[----:B------:R-:W-:Y:S02]  /*0280*/  UIADD3 UR18, UPT, UPT, UR4, 0x5384540f, URZ ;  /* 0x5384540f04127890 */ /* 0x000fe4000fffe0ff */
[----:B------:R-:W-:Y:S01]  /*0290*/  UIADD3 UR19, UPT, UPT, UR5, 0x1fd5c5a3, URZ ;  /* 0x1fd5c5a305137890 */ /* 0x000fe2000fffe0ff */
[----:B------:R-:W-:Y:S01]  /*02a0*/  IMAD.HI.U32 R4, R2, -0x2daee0ad, RZ ;  /* 0xd2511f5302047827 */ /* 0x000fe200078e00ff */
[----:B------:R-:W-:Y:S01]  /*02b0*/  LOP3.LUT R3, R6, UR10, R3, 0x96, !PT ;  /* 0x0000000a06037c12 */ /* 0x000fe2000f8e9603 */
[----:B------:R-:W-:-:S02]  /*02c0*/  UIADD3 UR10, UPT, UPT, UR4, 0x78dde6e4, URZ ;  /* 0x78dde6e4040a7890 */ /* 0x000fc4000fffe0ff */
[----:B------:R-:W-:Y:S01]  /*02d0*/  IMAD R5, R5, -0x326172a9, RZ ;  /* 0xcd9e8d5705057824 */ /* 0x000fe200078e02ff */
[----:B------:R-:W-:Y:S01]  /*02e0*/  LOP3.LUT R4, R7, UR11, R4, 0x96, !PT ;  /* 0x0000000b07047c12 */ /* 0x000fe2000f8e9604 */
[----:B------:R-:W-:Y:S01]  /*02f0*/  UIADD3 UR11, UPT, UPT, UR5, -0x126145ec, URZ ;  /* 0xed9eba14050b7890 */ /* 0x000fe2000fffe0ff */
[----:B------:R-:W-:Y:S01]  /*0300*/  IMAD R7, R2, -0x2daee0ad, RZ ;  /* 0xd2511f5302077824 */ /* 0x000fe200078e02ff */
[----:B------:R-:W-:Y:S01]  /*0310*/  UIADD3 UR20, UPT, UPT, UR4, -0xe443238, URZ ;  /* 0xf1bbcdc804147890 */ /* 0x000fe2000fffe0ff */
[----:B------:R-:W-:Y:S01]  /*0320*/  IMAD.HI.U32 R6, R3, -0x2daee0ad, RZ ;  /* 0xd2511f5303067827 */ /* 0x000fe200078e00ff */
[----:B------:R-:W-:Y:S02]  /*0330*/  UIADD3 UR21, UPT, UPT, UR5, -0x24c28bd8, URZ ;  /* 0xdb3d742805157890 */ /* 0x000fe4000fffe0ff */
[----:B------:R-:W-:Y:S01]  /*0340*/  UIADD3 UR4, UPT, UPT, UR4, -0x700cb87f, URZ ;  /* 0x8ff3478104047890 */ /* 0x000fe2000fffe0ff */
[----:B------:R-:W-:Y:S01]  /*0350*/  IMAD.HI.U32 R2, R4, -0x326172a9, RZ ;  /* 0xcd9e8d5704027827 */ /* 0x000fe200078e00ff */
[----:B------:R-:W-:Y:S01]  /*0360*/  LOP3.LUT R6, R7, UR11, R6, 0x96, !PT ;  /* 0x0000000b07067c12 */ /* 0x000fe2000f8e9606 */
[----:B------:R-:W-:-:S02]  /*0370*/  UIADD3 UR5, UPT, UPT, UR5, -0x695add53, URZ ;  /* 0x96a522ad05057890 */ /* 0x000fc4000fffe0ff */
[----:B------:R-:W-:Y:S01]  /*0380*/  IMAD R10, R3, -0x2daee0ad, RZ ;  /* 0xd2511f53030a7824 */ /* 0x000fe200078e02ff */
[----:B------:R-:W-:Y:S01]  /*0390*/  LOP3.LUT R2, R5, UR10, R2, 0x96, !PT ;  /* 0x0000000a05027c12 */ /* 0x000fe2000f8e9602 */
[----:B------:R-:W-:Y:S01]  /*03a0*/  IMAD R5, R4, -0x326172a9, RZ ;  /* 0xcd9e8d5704057824 */ /* 0x000fe200078e02ff */
[----:B------:R-:W0:Y:S01]  /*03b0*/  LDCU.64 UR10, c[0x0][0x3b0] ;  /* 0x00007600ff0a77ac */ /* 0x000e220008000a00 */
[----:B------:R-:W-:-:S04]  /*03c0*/  IMAD.HI.U32 R4, R6, -0x326172a9, RZ ;  /* 0xcd9e8d5706047827 */ /* 0x000fc800078e00ff */
[----:B------:R-:W-:Y:S01]  /*03d0*/  IMAD.HI.U32 R3, R2, -0x2daee0ad, RZ ;  /* 0xd2511f5302037827 */ /* 0x000fe200078e00ff */
[----:B------:R-:W-:-:S03]  /*03e0*/  LOP3.LUT R4, R5, UR14, R4, 0x96, !PT ;  /* 0x0000000e05047c12 */ /* 0x000fc6000f8e9604 */
[----:B------:R-:W-:Y:S01]  /*03f0*/  IMAD R5, R6, -0x326172a9, RZ ;  /* 0xcd9e8d5706057824 */ /* 0x000fe200078e02ff */
[----:B------:R-:W-:Y:S01]  /*0400*/  LOP3.LUT R3, R10, UR15, R3, 0x96, !PT ;  /* 0x0000000f0a037c12 */ /* 0x000fe2000f8e9603 */
[----:B------:R-:W-:Y:S02]  /*0410*/  IMAD R10, R2, -0x2daee0ad, RZ ;  /* 0xd2511f53020a7824 */ /* 0x000fe400078e02ff */
        /* <DEDUP_REMOVED lines=14> */
[----:B------:R-:W-:Y:S02]  /*0500*/  LOP3.LUT R20, R5, UR21, R4, 0x96, !PT ;  /* 0x0000001505147c12 */ /* 0x000fe4000f8e9604 */
[----:B------:R-:W1:Y:S01]  /*0510*/  LDC.64 R4, c[0x0][0x3a0] ;  /* 0x0000e800ff047b82 */ /* 0x000e620000000a00 */
[----:B------:R-:W-:Y:S01]  /*0520*/  IMAD R10, R9, -0x326172a9, RZ ;  /* 0xcd9e8d57090a7824 */ /* 0x000fe200078e02ff */
[----:B------:R-:W-:Y:S01]  /*0530*/  LOP3.LUT R2, R7, UR20, R2, 0x96, !PT ;  /* 0x0000001407027c12 */ /* 0x000fe2000f8e9602 */
[----:B------:R-:W-:-:S04]  /*0540*/  IMAD.HI.U32 R15, R20, -0x326172a9, RZ ;  /* 0xcd9e8d57140f7827 */ /* 0x000fc800078e00ff */
[----:B------:R-:W-:Y:S01]  /*0550*/  IMAD R11, R3, -0x2daee0ad, RZ ;  /* 0xd2511f53030b7824 */ /* 0x000fe200078e02ff */
[----:B------:R-:W2:Y:S01]  /*0560*/  LDC.64 R6, c[0x0][0x3a8] ;  /* 0x0000ea00ff067b82 */ /* 0x000ea20000000a00 */
[----:B------:R-:W-:Y:S01]  /*0570*/  IMAD.WIDE.U32 R2, R2, -0x2daee0ad, RZ ;  /* 0xd2511f5302027825 */ /* 0x000fe200078e00ff */
[----:B------:R-:W-:-:S03]  /*0580*/  LOP3.LUT R15, R10, UR4, R15, 0x96, !PT ;  /* 0x000000040a0f7c12 */ /* 0x000fc6000f8e960f */
[----:B------:R-:W-:Y:S01]  /*0590*/  HFMA2 R10, -RZ, RZ, 0, 0 ;  /* 0x00000000ff0a7431 */ /* 0x000fe200000001ff */
[----:B------:R-:W-:Y:S01]  /*05a0*/  UMOV UR4, URZ ;  /* 0x000000ff00047c82 */ /* 0x000fe20008000000 */
[----:B------:R-:W-:Y:S01]  /*05b0*/  IMAD.MOV.U32 R14, RZ, RZ, R2 ;  /* 0x000000ffff0e7224 */ /* 0x000fe200078e0002 */
[----:B------:R-:W-:Y:S01]  /*05c0*/  LOP3.LUT R11, R11, UR5, R3, 0x96, !PT ;  /* 0x000000050b0b7c12 */ /* 0x000fe2000f8e9603 */
[----:B------:R-:W-:Y:S01]  /*05d0*/  IMAD.MOV.U32 R9, RZ, RZ, RZ ;  /* 0x000000ffff097224 */ /* 0x000fe200078e00ff */
[----:B------:R-:W-:Y:S01]  /*05e0*/  CS2R R2, SRZ ;  /* 0x0000000000027805 */ /* 0x000fe2000001ff00 */
[----:B------:R-:W-:Y:S01]  /*05f0*/  IMAD R20, R20, -0x326172a9, RZ ;  /* 0xcd9e8d5714147824 */ /* 0x000fe200078e02ff */
[----:B0-----:R-:W-:-:S12]  /*0600*/  UIADD3 UR5, UPT, UPT, -UR6, URZ, URZ ;  /* 0x000000ff06057290 */ /* 0x001fd8000fffe1ff */
.L_x_10:
[----:B------:R-:W-:Y:S01]  /*0610*/  UISETP.NE.AND UP0, UPT, UR4, 0x1, UPT ;  /* 0x000000010400788c */ /* 0x000fe2000bf05270 */
[----:B------:R-:W-:Y:S01]  /*0620*/  IMAD.MOV.U32 R22, RZ, RZ, R12 ;  /* 0x000000ffff167224 */ /* 0x000fe200078e000c */
[----:B------:R-:W-:Y:S01]  /*0630*/  UIADD3 UR5, UPT, UPT, UR5, 0x1, URZ ;  /* 0x0000000105057890 */ /* 0x000fe2000fffe0ff */
[----:B------:R-:W-:Y:S01]  /*0640*/  IMAD.MOV.U32 R23, RZ, RZ, R13 ;  /* 0x000000ffff177224 */ /* 0x000fe200078e000d */
[----:B------:R-:W-:Y:S02]  /*0650*/  UMOV UR4, URZ ;  /* 0x000000ff00047c82 */ /* 0x000fe40008000000 */
[----:B------:R-:W-:-:S03]  /*0660*/  UISETP.NE.AND UP1, UPT, UR5, URZ, UPT ;  /* 0x000000ff0500728c */ /* 0x000fc6000bf25270 */
[----:B------:R-:W-:Y:S08]  /*0670*/  BRA.U !UP0, `(.L_x_1) ;  /* 0x0000001108407547 */ /* 0x000ff0000b800000 */
[----:B------:R-:W-:-:S04]  /*0680*/  IMAD.WIDE.U32 R20, R20, 0x200000, RZ ;  /* 0x0020000014147825 */ /* 0x000fc800078e00ff */
[----:B------:R-:W-:Y:S02]  /*0690*/  HFMA2 R24, -RZ, RZ, 0, 0 ;  /* 0x00000000ff187431 */ /* 0x000fe400000001ff */
[----:B------:R-:W-:Y:S01]  /*06a0*/  IMAD.MOV.U32 R25, RZ, RZ, 0x3ca00000 ;  /* 0x3ca00000ff197424 */ /* 0x000fe200078e00ff */
[----:B------:R-:W-:Y:S01]  /*06b0*/  LOP3.LUT R20, R20, R15, RZ, 0x3c, !PT ;  /* 0x0000000f14147212 */ /* 0x000fe200078e3cff */
[----:B------:R-:W-:-:S03]  /*06c0*/  IMAD.WIDE.U32 R14, R14, 0x200000, RZ ;  /* 0x002000000e0e7825 */ /* 0x000fc600078e00ff */
[----:B------:R-:W0:Y:S01]  /*06d0*/  I2F.F64.U64 R12, R20 ;  /* 0x00000014000c7312 */ /* 0x000e220000301800 */
[----:B------:R-:W-:Y:S01]  /*06e0*/  IMAD.MOV.U32 R23, RZ, RZ, R15 ;  /* 0x000000ffff177224 */ /* 0x000fe200078e000f */
[----:B------:R-:W-:Y:S01]  /*06f0*/  LOP3.LUT R22, R14, R11, RZ, 0x3c, !PT ;  /* 0x0000000b0e167212 */ /* 0x000fe200078e3cff */
[----:B------:R-:W-:-:S05]  /*0700*/  VIADD R9, R9, 0x1 ;  /* 0x0000000109097836 */ /* 0x000fca0000000000 */
[----:B------:R-:W-:Y:S01]  /*0710*/  ISETP.NE.AND P2, PT, R9, RZ, PT ;  /* 0x000000ff0900720c */ /* 0x000fe20003f45270 */
[----:B0-----:R-:W-:Y:S01]  /*0720*/  DFMA R18, R12, R24, 5.5511151231257827021e-17 ;  /* 0x3c9000000c12742b */ /* 0x001fe20000000018 */
[----:B------:R-:W0:Y:S09]  /*0730*/  I2F.F64.U64 R12, R22 ;  /* 0x00000016000c7312 */ /* 0x000e320000301800 */
[----:B------:R-:W-:Y:S01]  /*0740*/  ISETP.GT.AND P0, PT, R19, 0xfffff, PT ;  /* 0x000fffff1300780c */ /* 0x000fe20003f04270 */
[----:B------:R-:W-:Y:S01]  /*0750*/  IMAD.MOV.U32 R16, RZ, RZ, R18 ;  /* 0x000000ffff107224 */ /* 0x000fe200078e0012 */
[----:B------:R-:W-:Y:S01]  /*0760*/  MOV R17, R19 ;  /* 0x0000001300117202 */ /* 0x000fe20000000f00 */
[----:B------:R-:W-:Y:S01]  /*0770*/  IMAD.MOV.U32 R11, RZ, RZ, R19 ;  /* 0x000000ffff0b7224 */ /* 0x000fe200078e0013 */
[----:B0-----:R-:W-:-:S09]  /*0780*/  DFMA R12, R12, 2.2204460492503130808e-16, R24 ;  /* 0x3cb000000c0c782b */ /* 0x001fd20000000018 */
[----:B------:R-:W-:-:S10]  /*0790*/  @!P0 DMUL R16, R16, 1.80143985094819840000e+16 ;  /* 0x4350000010108828 */ /* 0x000fd40000000000 */
[----:B------:R-:W-:-:S05]  /*07a0*/  @!P0 MOV R11, R17 ;  /* 0x00000011000b8202 */ /* 0x000fca0000000f00 */
[----:B------:R-:W-:-:S05]  /*07b0*/  VIADD R14, R11, 0xffffffff ;  /* 0xffffffff0b0e7836 */ /* 0x000fca0000000000 */
[----:B------:R-:W-:Y:S02]  /*07c0*/  ISETP.GT.U32.AND P1, PT, R14, 0x7feffffe, PT ;  /* 0x7feffffe0e00780c */ /* 0x000fe40003f24070 */
[----:B------:R-:W-:Y:S01]  /*07d0*/  MOV R14, 0xfffffc01 ;  /* 0xfffffc01000e7802 */ /* 0x000fe20000000f00 */
[----:B------:R-:W-:Y:S10]  /*07e0*/  @P2 BRA `(.L_x_2) ;  /* 0x0000000000202947 */ /* 0x000ff40003800000 */
[----:B------:R-:W-:-:S05]  /*07f0*/  VIADD R10, R10, 0x1 ;  /* 0x000000010a0a7836 */ /* 0x000fca0000000000 */
[----:B------:R-:W-:-:S13]  /*0800*/  ISETP.NE.AND P2, PT, R10, RZ, PT ;  /* 0x000000ff0a00720c */ /* 0x000fda0003f45270 */
[----:B------:R-:W-:Y:S01]  /*0810*/  @!P2 VIADD R0, R0, 0x1 ;  /* 0x000000010000a836 */ /* 0x000fe20000000000 */
[----:B------:R-:W-:Y:S01]  /*0820*/  @!P2 IADD3 R15, PT, PT, R8, 0x1, RZ ;  /* 0x00000001080fa810 */ /* 0x000fe20007ffe0ff */
[----:B------:R-:W-:-:S03]  /*0830*/  @!P2 IMAD.MOV.U32 R10, RZ, RZ, RZ ;  /* 0x000000ffff0aa224 */ /* 0x000fc600078e00ff */
[----:B------:R-:W-:-:S13]  /*0840*/  ISETP.NE.AND P3, PT, R0, RZ, !P2 ;  /* 0x000000ff0000720c */ /* 0x000fda0005765270 */
[----:B------:R-:W-:-:S05]  /*0850*/  @P3 IMAD.MOV R15, RZ, RZ, R8 ;  /* 0x000000ffff0f3224 */ /* 0x000fca00078e0208 */
[----:B------:R-:W-:-:S07]  /*0860*/  @!P2 MOV R8, R15 ;  /* 0x0000000f0008a202 */ /* 0x000fce0000000f00 */
.L_x_2:
[----:B------:R-:W-:Y:S01]  /*0870*/  BSSY.RECONVERGENT B0, `(.L_x_3) ;  /* 0x0000049000007945 */ /* 0x000fe20003800200 */
[----:B------:R-:W-:Y:S02]  /*0880*/  @!P0 IMAD.MOV.U32 R14, RZ, RZ, -0x435 ;  /* 0xfffffbcbff0e8424 */ /* 0x000fe400078e00ff */
[----:B------:R-:W-:Y:S01]  /*0890*/  @!P0 IMAD.MOV.U32 R18, RZ, RZ, R16 ;  /* 0x000000ffff128224 */ /* 0x000fe200078e0010 */
[----:B------:R-:W-:Y:S06]  /*08a0*/  @P1 BRA `(.L_x_4) ;  /* 0x0000000000fc1947 */ /* 0x000fec0003800000 */
[----:B------:R-:W-:Y:S01]  /*08b0*/  LOP3.LUT R15, R11, 0xfffff, RZ, 0xc0, !PT ;  /* 0x000fffff0b0f7812 */ /* 0x000fe200078ec0ff */
[----:B------:R-:W-:Y:S01]  /*08c0*/  IMAD.MOV.U32 R26, RZ, RZ, -0x748574fc ;  /* 0x8b7a8b04ff1a7424 */ /* 0x000fe200078e00ff */
[----:B------:R-:W-:Y:S01]  /*08d0*/  MOV R16, R18 ;  /* 0x0000001200107202 */ /* 0x000fe20000000f00 */
[----:B------:R-:W-:Y:S01]  /*08e0*/  IMAD.MOV.U32 R27, RZ, RZ, 0x3ed0ee25 ;  /* 0x3ed0ee25ff1b7424 */ /* 0x000fe200078e00ff */
[----:B------:R-:W-:Y:S01]  /*08f0*/  LOP3.LUT R17, R15, 0x3ff00000, RZ, 0xfc, !PT ;  /* 0x3ff000000f117812 */ /* 0x000fe200078efcff */
[----:B------:R-:W-:Y:S01]  /*0900*/  UMOV UR22, 0x3ae80f1e ;  /* 0x3ae80f1e00167882 */ /* 0x000fe20000000000 */
[----:B------:R-:W-:Y:S01]  /*0910*/  MOV R22, RZ ;  /* 0x000000ff00167202 */ /* 0x000fe20000000f00 */
[----:B------:R-:W-:Y:S01]  /*0920*/  UMOV UR23, 0x3eb1380b ;  /* 0x3eb1380b00177882 */ /* 0x000fe20000000000 */
[----:B------:R-:W-:Y:S02]  /*0930*/  ISETP.GE.U32.AND P0, PT, R17, 0x3ff6a09f, PT ;  /* 0x3ff6a09f1100780c */ /* 0x000fe40003f06070 */
[----:B------:R-:W-:-:S11]  /*0940*/  LEA.HI R14, R11, R14, RZ, 0xc ;  /* 0x0000000e0b0e7211 */ /* 0x000fd600078f60ff */
[----:B------:R-:W-:Y:S01]  /*0950*/  @P0 VIADD R15, R17, 0xfff00000 ;  /* 0xfff00000110f0836 */ /* 0x000fe20000000000 */
[----:B------:R-:W-:-:S03]  /*0960*/  @P0 IADD3 R14, PT, PT, R14, 0x1, RZ ;  /* 0x000000010e0e0810 */ /* 0x000fc60007ffe0ff */
[----:B------:R-:W-:Y:S01]  /*0970*/  @P0 IMAD.MOV.U32 R17, RZ, RZ, R15 ;  /* 0x000000ffff110224 */ /* 0x000fe200078e000f */
[----:B------:R-:W-:Y:S01]  /*0980*/  LOP3.LUT R14, R14, 0x80000000, RZ, 0x3c, !PT ;  /* 0x800000000e0e7812 */ /* 0x000fe200078e3cff */
[----:B------:R-:W-:-:S04]  /*0990*/  IMAD.MOV.U32 R15, RZ, RZ, 0x43300000 ;  /* 0x43300000ff0f7424 */ /* 0x000fc800078e00ff */
[C---:B------:R-:W-:Y:S02]  /*09a0*/  DADD R24, R16.reuse, 1 ;  /* 0x3ff0000010187429 */ /* 0x040fe40000000000 */
[----:B------:R-:W-:-:S04]  /*09b0*/  DADD R16, R16, -1 ;  /* 0xbff0000010107429 */ /* 0x000fc80000000000 */
[----:B------:R-:W0:Y:S02]  /*09c0*/  MUFU.RCP64H R23, R25 ;  /* 0x0000001900177308 */ /* 0x000e240000001800 */
[----:B0-----:R-:W-:-:S08]  /*09d0*/  DFMA R18, -R24, R22, 1 ;  /* 0x3ff000001812742b */ /* 0x001fd00000000116 */
[----:B------:R-:W-:-:S08]  /*09e0*/  DFMA R18, R18, R18, R18 ;  /* 0x000000121212722b */ /* 0x000fd00000000012 */
[----:B------:R-:W-:-:S08]  /*09f0*/  DFMA R22, R22, R18, R22 ;  /* 0x000000121616722b */ /* 0x000fd00000000016 */
[----:B------:R-:W-:-:S08]  /*0a00*/  DMUL R20, R16, R22 ;  /* 0x0000001610147228 */ /* 0x000fd00000000000 */
[----:B------:R-:W-:-:S08]  /*0a10*/  DFMA R20, R16, R22, R20 ;  /* 0x000000161014722b */ /* 0x000fd00000000014 */
[----:B------:R-:W-:-:S08]  /*0a20*/  DMUL R18, R20, R20 ;  /* 0x0000001414127228 */ /* 0x000fd00000000000 */
[----:B------:R-:W-:Y:S01]  /*0a30*/  DFMA R24, R18, UR22, R26 ;  /* 0x0000001612187c2b */ /* 0x000fe2000800001a */
[----:B------:R-:W-:Y:S01]  /*0a40*/  UMOV UR22, 0x9f02676f ;  /* 0x9f02676f00167882 */ /* 0x000fe20000000000 */
[----:B------:R-:W-:Y:S01]  /*0a50*/  UMOV UR23, 0x3ef3b266 ;  /* 0x3ef3b26600177882 */ /* 0x000fe20000000000 */
[----:B------:R-:W-:-:S05]  /*0a60*/  DADD R26, R16, -R20 ;  /* 0x00000000101a7229 */ /* 0x000fca0000000814 */
[----:B------:R-:W-:Y:S01]  /*0a70*/  DFMA R24, R18, R24, UR22 ;  /* 0x0000001612187e2b */ /* 0x000fe20008000018 */
[----:B------:R-:W-:Y:S01]  /*0a80*/  UMOV UR22, 0xa9ab0956 ;  /* 0xa9ab095600167882 */ /* 0x000fe20000000000 */
[----:B------:R-:W-:Y:S01]  /*0a90*/  UMOV UR23, 0x3f1745cb ;  /* 0x3f1745cb00177882 */ /* 0x000fe20000000000 */
[----:B------:R-:W-:-:S05]  /*0aa0*/  DADD R26, R26, R26 ;  /* 0x000000001a1a7229 */ /* 0x000fca000000001a */
[----:B------:R-:W-:Y:S01]  /*0ab0*/  DFMA R24, R18, R24, UR22 ;  /* 0x0000001612187e2b */ /* 0x000fe20008000018 */
[----:B------:R-:W-:Y:S01]  /*0ac0*/  UMOV UR22, 0x2d1b5154 ;  /* 0x2d1b515400167882 */ /* 0x000fe20000000000 */
[----:B------:R-:W-:Y:S01]  /*0ad0*/  UMOV UR23, 0x3f3c71c7 ;  /* 0x3f3c71c700177882 */ /* 0x000fe20000000000 */
[----:B------:R-:W-:-:S05]  /*0ae0*/  DFMA R26, R16, -R20, R26 ;  /* 0x80000014101a722b */ /* 0x000fca000000001a */
[----:B------:R-:W-:Y:S01]  /*0af0*/  DFMA R24, R18, R24, UR22 ;  /* 0x0000001612187e2b */ /* 0x000fe20008000018 */
[----:B------:R-:W-:Y:S01]  /*0b00*/  UMOV UR22, 0x923be72d ;  /* 0x923be72d00167882 */ /* 0x000fe20000000000 */
[----:B------:R-:W-:Y:S01]  /*0b10*/  UMOV UR23, 0x3f624924 ;  /* 0x3f62492400177882 */ /* 0x000fe20000000000 */
[----:B------:R-:W-:-:S05]  /*0b20*/  DMUL R26, R22, R26 ;  /* 0x0000001a161a7228 */ /* 0x000fca0000000000 */
[----:B------:R-:W-:Y:S01]  /*0b30*/  DFMA R24, R18, R24, UR22 ;  /* 0x0000001612187e2b */ /* 0x000fe20008000018 */
[----:B------:R-:W-:Y:S01]  /*0b40*/  UMOV UR22, 0x9999a3c4 ;  /* 0x9999a3c400167882 */ /* 0x000fe20000000000 */
[----:B------:R-:W-:-:S06]  /*0b50*/  UMOV UR23, 0x3f899999 ;  /* 0x3f89999900177882 */ /* 0x000fcc0000000000 */
[----:B------:R-:W-:Y:S01]  /*0b60*/  DFMA R24, R18, R24, UR22 ;  /* 0x0000001612187e2b */ /* 0x000fe20008000018 */
[----:B------:R-:W-:Y:S01]  /*0b70*/  UMOV UR22, 0x80000000 ;  /* 0x8000000000167882 */ /* 0x000fe20000000000 */
[----:B------:R-:W-:Y:S02]  /*0b80*/  UMOV UR23, 0x43300000 ;  /* 0x4330000000177882 */ /* 0x000fe40000000000 */
[----:B------:R-:W-:Y:S01]  /*0b90*/  DADD R14, R14, -UR22 ;  /* 0x800000160e0e7e29 */ /* 0x000fe20008000000 */
[----:B------:R-:W-:Y:S01]  /*0ba0*/  UMOV UR22, 0x55555554 ;  /* 0x5555555400167882 */ /* 0x000fe20000000000 */
[----:B------:R-:W-:Y:S02]  /*0bb0*/  UMOV UR23, 0x3fb55555 ;  /* 0x3fb5555500177882 */ /* 0x000fe40000000000 */
[----:B------:R-:W-:Y:S01]  /*0bc0*/  DFMA R24, R18, R24, UR22 ;  /* 0x0000001612187e2b */ /* 0x000fe20008000018 */
[----:B------:R-:W-:Y:S01]  /*0bd0*/  UMOV UR22, 0xfefa39ef ;  /* 0xfefa39ef00167882 */ /* 0x000fe20000000000 */
[----:B------:R-:W-:-:S02]  /*0be0*/  UMOV UR23, 0x3fe62e42 ;  /* 0x3fe62e4200177882 */ /* 0x000fc40000000000 */
[----:B------:R-:W-:-:S04]  /*0bf0*/  DFMA R16, R14, UR22, R20 ;  /* 0x000000160e107c2b */ /* 0x000fc80008000014 */
[----:B------:R-:W-:-:S04]  /*0c00*/  DMUL R24, R18, R24 ;  /* 0x0000001812187228 */ /* 0x000fc80000000000 */
[----:B------:R-:W-:Y:S01]  /*0c10*/  DFMA R18, R14, -UR22, R16 ;  /* 0x800000160e127c2b */ /* 0x000fe20008000010 */
[----:B------:R-:W-:Y:S01]  /*0c20*/  UMOV UR22, 0x3b39803f ;  /* 0x3b39803f00167882 */ /* 0x000fe20000000000 */
[----:B------:R-:W-:Y:S02]  /*0c30*/  UMOV UR23, 0x3c7abc9e ;  /* 0x3c7abc9e00177882 */ /* 0x000fe40000000000 */
[----:B------:R-:W-:-:S04]  /*0c40*/  DFMA R24, R20, R24, R26 ;  /* 0x000000181418722b */ /* 0x000fc8000000001a */
[----:B------:R-:W-:-:S08]  /*0c50*/  DADD R18, -R20, R18 ;  /* 0x0000000014127229 */ /* 0x000fd00000000112 */
[----:B------:R-:W-:-:S08]  /*0c60*/  DADD R18, R24, -R18 ;  /* 0x0000000018127229 */ /* 0x000fd00000000812 */
[----:B------:R-:W-:-:S08]  /*0c70*/  DFMA R14, R14, UR22, R18 ;  /* 0x000000160e0e7c2b */ /* 0x000fd00008000012 */
[----:B------:R-:W-:Y:S01]  /*0c80*/  DADD R14, R16, R14 ;  /* 0x00000000100e7229 */ /* 0x000fe2000000000e */
[----:B------:R-:W-:Y:S10]  /*0c90*/  BRA `(.L_x_5) ;  /* 0x0000000000187947 */ /* 0x000ff40003800000 */
.L_x_4:
[----:B------:R-:W-:Y:S01]  /*0ca0*/  IMAD.MOV.U32 R14, RZ, RZ, 0x0 ;  /* 0x00000000ff0e7424 */ /* 0x000fe200078e00ff */
[----:B------:R-:W-:Y:S02]  /*0cb0*/  MOV R15, 0x7ff00000 ;  /* 0x7ff00000000f7802 */ /* 0x000fe40000000f00 */
[----:B------:R-:W-:-:S04]  /*0cc0*/  LOP3.LUT P0, RZ, R17, 0x7fffffff, RZ, 0xc0, !PT ;  /* 0x7fffffff11ff7812 */ /* 0x000fc8000780c0ff */
[----:B------:R-:W-:-:S10]  /*0cd0*/  DFMA R14, R16, R14, +INF ;  /* 0x7ff00000100e742b */ /* 0x000fd4000000000e */
[----:B------:R-:W-:Y:S02]  /*0ce0*/  FSEL R14, R14, RZ, P0 ;  /* 0x000000ff0e0e7208 */ /* 0x000fe40000000000 */
[----:B------:R-:W-:-:S07]  /*0cf0*/  FSEL R15, R15, -QNAN , P0 ;  /* 0xfff000000f0f7808 */ /* 0x000fce0000000000 */
.L_x_5:
[----:B------:R-:W-:Y:S05]  /*0d00*/  BSYNC.RECONVERGENT B0 ;  /* 0x0000000000007941 */ /* 0x000fea0003800200 */
.L_x_3:
[----:B------:R-:W-:Y:S01]  /*0d10*/  DMUL R18, RZ, R12 ;  /* 0x0000000cff127228 */ /* 0x000fe20000000000 */
[----:B------:R-:W-:Y:S01]  /*0d20*/  IMAD.SHL.U32 R11, R13, 0x2, RZ ;  /* 0x000000020d0b7824 */ /* 0x000fe200078e00ff */
[----:B------:R-:W-:Y:S01]  /*0d30*/  UMOV UR22, 0x33145c07 ;  /* 0x33145c0700167882 */ /* 0x000fe20000000000 */
[----:B------:R-:W-:Y:S01]  /*0d40*/  UMOV UR23, 0x3ca1a626 ;  /* 0x3ca1a62600177882 */ /* 0x000fe20000000000 */
[----:B------:R-:W-:Y:S02]  /*0d50*/  HFMA2 R24, -RZ, RZ, 0.0732421875, -50.1875 ;  /* 0x2cb0d246ff187431 */ /* 0x000fe400000001ff */
[----:B------:R-:W-:Y:S01]  /*0d60*/  IMAD.MOV.U32 R25, RZ, RZ, 0x3e5ae5f1 ;  /* 0x3e5ae5f1ff197424 */ /* 0x000fe200078e00ff */
[----:B------:R-:W-:Y:S01]  /*0d70*/  ISETP.GT.U32.AND P0, PT, R11, -0x79800000, PT ;  /* 0x868000000b00780c */ /* 0x000fe20003f04070 */
[----:B------:R-:W-:Y:S01]  /*0d80*/  DMUL R14, R14, -2 ;  /* 0xc00000000e0e7828 */ /* 0x000fe20000000000 */
[----:B------:R-:W-:Y:S01]  /*0d90*/  IMAD.MOV.U32 R28, RZ, RZ, 0x0 ;  /* 0x00000000ff1c7424 */ /* 0x000fe200078e00ff */
[----:B------:R-:W-:Y:S01]  /*0da0*/  MOV R29, 0x3fd80000 ;  /* 0x3fd80000001d7802 */ /* 0x000fe20000000f00 */
[----:B------:R-:W-:Y:S01]  /*0db0*/  BSSY.RECONVERGENT B0, `(.L_x_6) ;  /* 0x0000050000007945 */ /* 0x000fe20003800200 */
[----:B------:R-:W-:-:S02]  /*0dc0*/  FSEL R13, R19, R13, P0 ;  /* 0x0000000d130d7208 */ /* 0x000fc40000000000 */
[----:B------:R-:W-:Y:S02]  /*0dd0*/  FSEL R18, R18, R12, P0 ;  /* 0x0000000c12127208 */ /* 0x000fe40000000000 */
[----:B------:R-:W-:-:S03]  /*0de0*/  IADD3 R19, PT, PT, R13, 0x100000, RZ ;  /* 0x001000000d137810 */ /* 0x000fc60007ffe0ff */
[----:B------:R-:W-:Y:S01]  /*0df0*/  IMAD.MOV.U32 R12, RZ, RZ, R18 ;  /* 0x000000ffff0c7224 */ /* 0x000fe200078e0012 */
[----:B------:R-:W0:Y:S08]  /*0e00*/  FRND.F64 R16, R18 ;  /* 0x0000001200107313 */ /* 0x000e300000301800 */
[----:B------:R-:W3:Y:S01]  /*0e10*/  F2I.S64.F64 R18, R18 ;  /* 0x0000001200127311 */ /* 0x000ee20000301900 */
[----:B0-----:R-:W-:-:S08]  /*0e20*/  DFMA R16, R16, -0.5, R12 ;  /* 0xbfe000001010782b */ /* 0x001fd0000000000c */
[C---:B------:R-:W-:Y:S01]  /*0e30*/  DMUL R20, R16.reuse, UR22 ;  /* 0x0000001610147c28 */ /* 0x040fe20008000000 */
[----:B------:R-:W-:Y:S01]  /*0e40*/  UMOV UR22, 0x54442d18 ;  /* 0x54442d1800167882 */ /* 0x000fe20000000000 */
[----:B------:R-:W-:Y:S01]  /*0e50*/  UMOV UR23, 0x400921fb ;  /* 0x400921fb00177882 */ /* 0x000fe20000000000 */
[C---:B---3--:R-:W-:Y:S02]  /*0e60*/  LOP3.LUT R11, R18.reuse, 0x1, RZ, 0xc0, !PT ;  /* 0x00000001120b7812 */ /* 0x048fe400078ec0ff */
[----:B------:R-:W-:Y:S02]  /*0e70*/  LOP3.LUT P1, RZ, R18, 0x2, RZ, 0xc0, !PT ;  /* 0x0000000212ff7812 */ /* 0x000fe4000782c0ff */
[----:B------:R-:W-:Y:S01]  /*0e80*/  ISETP.NE.U32.AND P0, PT, R11, 0x1, PT ;  /* 0x000000010b00780c */ /* 0x000fe20003f05070 */
[----:B------:R-:W-:Y:S01]  /*0e90*/  DFMA R20, R16, UR22, R20 ;  /* 0x0000001610147c2b */ /* 0x000fe20008000014 */
[----:B------:R-:W-:Y:S01]  /*0ea0*/  UMOV UR22, 0x20fd8164 ;  /* 0x20fd816400167882 */ /* 0x000fe20000000000 */
[----:B------:R-:W-:Y:S01]  /*0eb0*/  MOV R16, 0xc1ef8528 ;  /* 0xc1ef852800107802 */ /* 0x000fe20000000f00 */
[----:B------:R-:W-:Y:S01]  /*0ec0*/  IMAD.MOV.U32 R17, RZ, RZ, 0x3e21eea7 ;  /* 0x3e21eea7ff117424 */ /* 0x000fe200078e00ff */
[----:B------:R-:W-:Y:S01]  /*0ed0*/  UMOV UR23, 0x3da8ff83 ;  /* 0x3da8ff8300177882 */ /* 0x000fe20000000000 */
[----:B------:R-:W-:-:S03]  /*0ee0*/  ISETP.NE.U32.AND.EX P0, PT, RZ, RZ, PT, P0 ;  /* 0x000000ffff00720c */ /* 0x000fc60003f05100 */
[----:B------:R-:W-:-:S08]  /*0ef0*/  DMUL R22, R20, R20 ;  /* 0x0000001414167228 */ /* 0x000fd00000000000 */
[C---:B------:R-:W-:Y:S01]  /*0f00*/  DFMA R16, R22.reuse, -UR22, R16 ;  /* 0x8000001616107c2b */ /* 0x040fe20008000010 */
[----:B------:R-:W-:Y:S01]  /*0f10*/  UMOV UR22, 0xf9785eba ;  /* 0xf9785eba00167882 */ /* 0x000fe20000000000 */
[----:B------:R-:W-:Y:S02]  /*0f20*/  UMOV UR23, 0x3de5db65 ;  /* 0x3de5db6500177882 */ /* 0x000fe40000000000 */
[C---:B------:R-:W-:Y:S01]  /*0f30*/  DFMA R24, R22.reuse, UR22, -R24 ;  /* 0x0000001616187c2b */ /* 0x040fe20008000818 */
[----:B------:R-:W-:Y:S01]  /*0f40*/  UMOV UR22, 0x8e06e6d9 ;  /* 0x8e06e6d900167882 */ /* 0x000fe20000000000 */
[----:B------:R-:W-:Y:S02]  /*0f50*/  UMOV UR23, 0x3e927e4f ;  /* 0x3e927e4f00177882 */ /* 0x000fe40000000000 */
[----:B------:R-:W-:Y:S01]  /*0f60*/  DFMA R16, R22, R16, -UR22 ;  /* 0x8000001616107e2b */ /* 0x000fe20008000010 */
[----:B------:R-:W-:Y:S01]  /*0f70*/  UMOV UR22, 0x69ace392 ;  /* 0x69ace39200167882 */ /* 0x000fe20000000000 */
[----:B------:R-:W-:-:S02]  /*0f80*/  UMOV UR23, 0x3ec71de3 ;  /* 0x3ec71de300177882 */ /* 0x000fc40000000000 */
[C---:B------:R-:W-:Y:S01]  /*0f90*/  DFMA R24, R22.reuse, R24, UR22 ;  /* 0x0000001616187e2b */ /* 0x040fe20008000018 */
[----:B------:R-:W-:Y:S01]  /*0fa0*/  UMOV UR22, 0x19ddbce9 ;  /* 0x19ddbce900167882 */ /* 0x000fe20000000000 */
[----:B------:R-:W-:Y:S02]  /*0fb0*/  UMOV UR23, 0x3efa01a0 ;  /* 0x3efa01a000177882 */ /* 0x000fe40000000000 */
[C---:B------:R-:W-:Y:S01]  /*0fc0*/  DFMA R16, R22.reuse, R16, UR22 ;  /* 0x0000001616107e2b */ /* 0x040fe20008000010 */
[----:B------:R-:W-:Y:S01]  /*0fd0*/  UMOV UR22, 0x19db62a1 ;  /* 0x19db62a100167882 */ /* 0x000fe20000000000 */
[----:B------:R-:W-:Y:S02]  /*0fe0*/  UMOV UR23, 0x3f2a01a0 ;  /* 0x3f2a01a000177882 */ /* 0x000fe40000000000 */
[----:B------:R-:W-:Y:S01]  /*0ff0*/  DFMA R24, R22, R24, -UR22 ;  /* 0x8000001616187e2b */ /* 0x000fe20008000018 */
[----:B------:R-:W-:Y:S01]  /*1000*/  UMOV UR22, 0x16c15d47 ;  /* 0x16c15d4700167882 */ /* 0x000fe20000000000 */
[----:B------:R-:W-:-:S02]  /*1010*/  UMOV UR23, 0x3f56c16c ;  /* 0x3f56c16c00177882 */ /* 0x000fc40000000000 */
[C---:B------:R-:W-:Y:S01]  /*1020*/  DFMA R16, R22.reuse, R16, -UR22 ;  /* 0x8000001616107e2b */ /* 0x040fe20008000010 */
[----:B------:R-:W-:Y:S01]  /*1030*/  UMOV UR22, 0x11110818 ;  /* 0x1111081800167882 */ /* 0x000fe20000000000 */
[----:B------:R-:W-:Y:S02]  /*1040*/  UMOV UR23, 0x3f811111 ;  /* 0x3f81111100177882 */ /* 0x000fe40000000000 */
[C---:B------:R-:W-:Y:S01]  /*1050*/  DFMA R24, R22.reuse, R24, UR22 ;  /* 0x0000001616187e2b */ /* 0x040fe20008000018 */
[----:B------:R-:W-:Y:S01]  /*1060*/  UMOV UR22, 0x55555551 ;  /* 0x5555555100167882 */ /* 0x000fe20000000000 */
[----:B------:R-:W-:Y:S02]  /*1070*/  UMOV UR23, 0x3fa55555 ;  /* 0x3fa5555500177882 */ /* 0x000fe40000000000 */
[----:B------:R-:W-:Y:S01]  /*1080*/  DFMA R16, R22, R16, UR22 ;  /* 0x0000001616107e2b */ /* 0x000fe20008000010 */
[----:B------:R-:W-:Y:S01]  /*1090*/  UMOV UR22, 0x55555554 ;  /* 0x5555555400167882 */ /* 0x000fe20000000000 */
[----:B------:R-:W-:-:S02]  /*10a0*/  UMOV UR23, 0x3fc55555 ;  /* 0x3fc5555500177882 */ /* 0x000fc40000000000 */
[----:B------:R-:W-:-:S04]  /*10b0*/  DFMA R26, R22, R24, -UR22 ;  /* 0x80000016161a7e2b */ /* 0x000fc80008000018 */
[C---:B------:R-:W-:Y:S02]  /*10c0*/  DFMA R24, R22.reuse, R16, -0.5 ;  /* 0xbfe000001618742b */ /* 0x040fe40000000010 */
[----:B------:R-:W0:Y:S01]  /*10d0*/  MUFU.RSQ64H R17, R15 ;  /* 0x0000000f00117308 */ /* 0x000e220000001c00 */
[----:B------:R-:W-:Y:S01]  /*10e0*/  IADD3 R16, PT, PT, R15, -0x3500000, RZ ;  /* 0xfcb000000f107810 */ /* 0x000fe20007ffe0ff */
[----:B------:R-:W-:-:S04]  /*10f0*/  DFMA R26, R22, R26, RZ ;  /* 0x0000001a161a722b */ /* 0x000fc800000000ff */
[----:B------:R-:W-:-:S04]  /*1100*/  DFMA R22, R22, R24, 1 ;  /* 0x3ff000001616742b */ /* 0x000fc80000000018 */
[----:B------:R-:W-:Y:S02]  /*1110*/  DFMA R26, R20, R26, R20 ;  /* 0x0000001a141a722b */ /* 0x000fe40000000014 */
[----:B0-----:R-:W-:-:S08]  /*1120*/  DMUL R24, R16, R16 ;  /* 0x0000001010187228 */ /* 0x001fd00000000000 */
[----:B------:R-:W-:Y:S02]  /*1130*/  LOP3.LUT R11, R27, 0x80000000, RZ, 0x3c, !PT ;  /* 0x800000001b0b7812 */ /* 0x000fe400078e3cff */
[----:B------:R-:W-:Y:S02]  /*1140*/  FSEL R20, R22, R26, !P0 ;  /* 0x0000001a16147208 */ /* 0x000fe40004000000 */
[----:B------:R-:W-:Y:S01]  /*1150*/  FSEL R21, R23, R27, !P0 ;  /* 0x0000001b17157208 */ /* 0x000fe20004000000 */
[----:B------:R-:W-:Y:S01]  /*1160*/  DFMA R24, R14, -R24, 1 ;  /* 0x3ff000000e18742b */ /* 0x000fe20000000818 */
[----:B------:R-:W-:Y:S02]  /*1170*/  FSEL R18, R26, R22, !P0 ;  /* 0x000000161a127208 */ /* 0x000fe40004000000 */
[----:B------:R-:W-:Y:S02]  /*1180*/  FSEL R19, R11, R23, !P0 ;  /* 0x000000170b137208 */ /* 0x000fe40004000000 */
[----:B------:R-:W-:-:S02]  /*1190*/  ISETP.GE.U32.AND P0, PT, R16, 0x7ca00000, PT ;  /* 0x7ca000001000780c */ /* 0x000fc40003f06070 */
[----:B------:R-:W-:Y:S01]  /*11a0*/  @P1 LOP3.LUT R23, R19, 0x80000000, RZ, 0x3c, !PT ;  /* 0x8000000013171812 */ /* 0x000fe200078e3cff */
[----:B------:R-:W-:Y:S01]  /*11b0*/  DFMA R28, R24, R28, 0.5 ;  /* 0x3fe00000181c742b */ /* 0x000fe2000000001c */
[----:B------:R-:W-:Y:S01]  /*11c0*/  @P1 LOP3.LUT R11, R21, 0x80000000, RZ, 0x3c, !PT ;  /* 0x80000000150b1812 */ /* 0x000fe200078e3cff */
[----:B------:R-:W-:Y:S01]  /*11d0*/  DMUL R24, R16, R24 ;  /* 0x0000001810187228 */ /* 0x000fe20000000000 */
[----:B------:R-:W-:-:S03]  /*11e0*/  @P1 MOV R19, R23 ;  /* 0x0000001700131202 */ /* 0x000fc60000000f00 */
[----:B------:R-:W-:-:S04]  /*11f0*/  @P1 IMAD.MOV.U32 R21, RZ, RZ, R11 ;  /* 0x000000ffff151224 */ /* 0x000fc800078e000b */
[----:B------:R-:W-:-:S08]  /*1200*/  DFMA R28, R28, R24, R16 ;  /* 0x000000181c1c722b */ /* 0x000fd00000000010 */
[----:B------:R-:W-:Y:S02]  /*1210*/  DMUL R26, R14, R28 ;  /* 0x0000001c0e1a7228 */ /* 0x000fe40000000000 */
[----:B------:R-:W-:Y:S01]  /*1220*/  VIADD R31, R29, 0xfff00000 ;  /* 0xfff000001d1f7836 */ /* 0x000fe20000000000 */
[----:B------:R-:W-:-:S05]  /*1230*/  MOV R30, R28 ;  /* 0x0000001c001e7202 */ /* 0x000fca0000000f00 */
[----:B------:R-:W-:-:S08]  /*1240*/  DFMA R24, R26, -R26, R14 ;  /* 0x8000001a1a18722b */ /* 0x000fd0000000000e */
[----:B------:R-:W-:Y:S01]  /*1250*/  DFMA R22, R24, R30, R26 ;  /* 0x0000001e1816722b */ /* 0x000fe2000000001a */
[----:B------:R-:W-:Y:S10]  /*1260*/  @!P0 BRA `(.L_x_7) ;  /* 0x0000000000108947 */ /* 0x000ff40003800000 */
[----:B------:R-:W-:-:S07]  /*1270*/  MOV R22, 0x1290 ;  /* 0x0000129000167802 */ /* 0x000fce0000000f00 */
[----:B-12---:R-:W-:Y:S05]  /*1280*/  CALL.REL.NOINC `($__internal_0_$__cuda_sm20_dsqrt_rn_f64_mediumpath_v1) ;  /* 0x0000000800687944 */ /* 0x006fea0003c00000 */
[----:B------:R-:W-:Y:S01]  /*1290*/  IMAD.MOV.U32 R22, RZ, RZ, R16 ;  /* 0x000000ffff167224 */ /* 0x000fe200078e0010 */
[----:B------:R-:W-:-:S07]  /*12a0*/  MOV R23, R17 ;  /* 0x0000001100177202 */ /* 0x000fce0000000f00 */
.L_x_7:
[----:B------:R-:W-:Y:S05]  /*12b0*/  BSYNC.RECONVERGENT B0 ;  /* 0x0000000000007941 */ /* 0x000fea0003800200 */
.L_x_6:
[----:B------:R-:W-:Y:S01]  /*12c0*/  IMAD.HI.U32 R11, R0, -0x326172a9, RZ ;  /* 0xcd9e8d57000b7827 */ /* 0x000fe200078e00ff */
[----:B------:R-:W-:Y:S02]  /*12d0*/  UIADD3 UR4, UPT, UPT, UR10, -0x61c88647, URZ ;  /* 0x9e3779b90a047890 */ /* 0x000fe4000fffe0ff */
[----:B------:R-:W-:Y:S01]  /*12e0*/  UIADD3 UR6, UPT, UPT, UR11, 0x32370b8f, URZ ;  /* 0x32370b8f0b067890 */ /* 0x000fe2000fffe0ff */
[----:B------:R-:W-:Y:S01]  /*12f0*/  IMAD.HI.U32 R15, R9, -0x2daee0ad, RZ ;  /* 0xd2511f53090f7827 */ /* 0x000fe200078e00ff */
[----:B------:R-:W-:-:S03]  /*1300*/  LOP3.LUT R11, R10, UR10, R11, 0x96, !PT ;  /* 0x0000000a0a0b7c12 */ /* 0x000fc6000f8e960b */
[----:B------:R-:W-:Y:S01]  /*1310*/  IMAD R17, R9, -0x2daee0ad, RZ ;  /* 0xd2511f5309117824 */ /* 0x000fe200078e02ff */
[----:B------:R-:W-:Y:S01]  /*1320*/  LOP3.LUT R15, R8, UR11, R15, 0x96, !PT ;  /* 0x0000000b080f7c12 */ /* 0x000fe2000f8e960f */
[----:B------:R-:W-:-:S04]  /*1330*/  IMAD.HI.U32 R16, R11, -0x2daee0ad, RZ ;  /* 0xd2511f530b107827 */ /* 0x000fc800078e00ff */
[----:B------:R-:W-:Y:S01]  /*1340*/  IMAD R25, R0, -0x326172a9, RZ ;  /* 0xcd9e8d5700197824 */ /* 0x000fe200078e02ff */
[----:B------:R-:W-:Y:S01]  /*1350*/  LOP3.LUT R16, R17, UR7, R16, 0x96, !PT ;  /* 0x0000000711107c12 */ /* 0x000fe2000f8e9610 */
[----:B------:R-:W-:-:S04]  /*1360*/  IMAD.HI.U32 R14, R15, -0x326172a9, RZ ;  /* 0xcd9e8d570f0e7827 */ /* 0x000fc800078e00ff */
[----:B------:R-:W-:Y:S01]  /*1370*/  IMAD R24, R15, -0x326172a9, RZ ;  /* 0xcd9e8d570f187824 */ /* 0x000fe200078e02ff */
[----:B------:R-:W-:Y:S01]  /*1380*/  LOP3.LUT R14, R25, UR4, R14, 0x96, !PT ;  /* 0x00000004190e7c12 */ /* 0x000fe2000f8e960e */
[----:B------:R-:W-:Y:S01]  /*1390*/  IMAD.HI.U32 R15, R16, -0x326172a9, RZ ;  /* 0xcd9e8d57100f7827 */ /* 0x000fe200078e00ff */
[----:B------:R-:W-:-:S03]  /*13a0*/  UIADD3 UR4, UPT, UPT, UR10, -0x255992d5, URZ ;  /* 0xdaa66d2b0a047890 */ /* 0x000fc6000fffe0ff */
        /* <DEDUP_REMOVED lines=9> */
[----:B------:R-:W-:-:S03]  /*1440*/  UIADD3 UR6, UPT, UPT, UR10, 0x78dde6e4, URZ ;  /* 0x78dde6e40a067890 */ /* 0x000fc6000fffe0ff */
[----:B------:R-:W-:Y:S01]  /*1450*/  IMAD R16, R15, -0x2daee0ad, RZ ;  /* 0xd2511f530f107824 */ /* 0x000fe200078e02ff */
[----:B------:R-:W-:Y:S01]  /*1460*/  LOP3.LUT R17, R17, UR4, R14, 0x96, !PT ;  /* 0x0000000411117c12 */ /* 0x000fe2000f8e960e */
[----:B------:R-:W-:Y:S01]  /*1470*/  IMAD R14, R11, -0x326172a9, RZ ;  /* 0xcd9e8d570b0e7824 */ /* 0x000fe200078e02ff */
[----:B------:R-:W-:Y:S01]  /*1480*/  UIADD3 UR4, UPT, UPT, UR11, -0x126145ec, URZ ;  /* 0xed9eba140b047890 */ /* 0x000fe2000fffe0ff */
[----:B------:R-:W-:-:S04]  /*1490*/  IMAD.HI.U32 R11, R24, -0x326172a9, RZ ;  /* 0xcd9e8d57180b7827 */ /* 0x000fc800078e00ff */
[C---:B------:R-:W-:Y:S01]  /*14a0*/  IMAD.HI.U32 R15, R17.reuse, -0x2daee0ad, RZ ;  /* 0xd2511f53110f7827 */ /* 0x040fe200078e00ff */
[----:B------:R-:W-:Y:S01]  /*14b0*/  LOP3.LUT R11, R14, UR6, R11, 0x96, !PT ;  /* 0x000000060e0b7c12 */ /* 0x000fe2000f8e960b */
[----:B------:R-:W-:Y:S02]  /*14c0*/  UIADD3 UR6, UPT, UPT, UR10, -0x700cb87f, URZ ;  /* 0x8ff347810a067890 */ /* 0x000fe4000fffe0ff */
[----:B------:R-:W-:Y:S01]  /*14d0*/  IMAD R26, R17, -0x2daee0ad, RZ ;  /* 0xd2511f53111a7824 */ /* 0x000fe200078e02ff */
[----:B------:R-:W-:Y:S01]  /*14e0*/  LOP3.LUT R16, R16, UR4, R15, 0x96, !PT ;  /* 0x0000000410107c12 */ /* 0x000fe2000f8e960f */
[----:B------:R-:W-:Y:S01]  /*14f0*/  IMAD.HI.U32 R17, R11, -0x2daee0ad, RZ ;  /* 0xd2511f530b117827 */ /* 0x000fe200078e00ff */
[----:B------:R-:W0:Y:S01]  /*1500*/  FRND.F64.TRUNC R14, R12 ;  /* 0x0000000c000e7313 */ /* 0x000e22000030d800 */
[----:B------:R-:W-:Y:S02]  /*1510*/  UIADD3 UR4, UPT, UPT, UR11, -0x695add53, URZ ;  /* 0x96a522ad0b047890 */ /* 0x000fe4000fffe0ff */
[----:B------:R-:W-:Y:S01]  /*1520*/  IMAD R24, R24, -0x326172a9, RZ ;  /* 0xcd9e8d5718187824 */ /* 0x000fe200078e02ff */
[----:B------:R-:W-:Y:S01]  /*1530*/  LOP3.LUT R26, R26, UR15, R17, 0x96, !PT ;  /* 0x0000000f1a1a7c12 */ /* 0x000fe2000f8e9611 */
[----:B------:R-:W-:-:S04]  /*1540*/  IMAD.HI.U32 R17, R16, -0x326172a9, RZ ;  /* 0xcd9e8d5710117827 */ /* 0x000fc800078e00ff */
[----:B------:R-:W-:Y:S01]  /*1550*/  IMAD R25, R16, -0x326172a9, RZ ;  /* 0xcd9e8d5710197824 */ /* 0x000fe200078e02ff */
[----:B------:R-:W-:Y:S01]  /*1560*/  LOP3.LUT R17, R24, UR14, R17, 0x96, !PT ;  /* 0x0000000e18117c12 */ /* 0x000fe2000f8e9611 */
[----:B------:R-:W-:Y:S01]  /*1570*/  IMAD.HI.U32 R16, R26, -0x326172a9, RZ ;  /* 0xcd9e8d571a107827 */ /* 0x000fe200078e00ff */
[----:B0-----:R-:W-:-:S04]  /*1580*/  DSETP.NEU.AND P0, PT, R12, R14, PT ;  /* 0x0000000e0c00722a */ /* 0x001fc80003f0d000 */
[----:B------:R-:W-:Y:S01]  /*1590*/  LOP3.LUT R16, R25, UR16, R16, 0x96, !PT ;  /* 0x0000001019107c12 */ /* 0x000fe2000f8e9610 */
[----:B------:R-:W-:Y:S01]  /*15a0*/  IMAD R14, R11, -0x2daee0ad, RZ ;  /* 0xd2511f530b0e7824 */ /* 0x000fe200078e02ff */
[----:B------:R-:W-:Y:S01]  /*15b0*/  DMUL R12, RZ, R12 ;  /* 0x0000000cff0c7228 */ /* 0x000fe20000000000 */
[----:B------:R-:W-:-:S04]  /*15c0*/  IMAD.HI.U32 R11, R17, -0x2daee0ad, RZ ;  /* 0xd2511f53110b7827 */ /* 0x000fc800078e00ff */
[----:B------:R-:W-:Y:S01]  /*15d0*/  IMAD R17, R17, -0x2daee0ad, RZ ;  /* 0xd2511f5311117824 */ /* 0x000fe200078e02ff */
[----:B------:R-:W-:Y:S01]  /*15e0*/  LOP3.LUT R11, R14, UR17, R11, 0x96, !PT ;  /* 0x000000110e0b7c12 */ /* 0x000fe2000f8e960b */
[----:B------:R-:W-:-:S04]  /*15f0*/  IMAD.HI.U32 R14, R16, -0x2daee0ad, RZ ;  /* 0xd2511f53100e7827 */ /* 0x000fc800078e00ff */
[----:B------:R-:W-:Y:S01]  /*1600*/  IMAD R26, R26, -0x326172a9, RZ ;  /* 0xcd9e8d571a1a7824 */ /* 0x000fe200078e02ff */
[----:B------:R-:W-:Y:S01]  /*1610*/  LOP3.LUT R17, R17, UR19, R14, 0x96, !PT ;  /* 0x0000001311117c12 */ /* 0x000fe2000f8e960e */
[----:B------:R-:W-:Y:S01]  /*1620*/  IMAD.HI.U32 R15, R11, -0x326172a9, RZ ;  /* 0xcd9e8d570b0f7827 */ /* 0x000fe200078e00ff */
[----:B------:R-:W-:-:S03]  /*1630*/  FSEL R14, R12, R20, !P0 ;  /* 0x000000140c0e7208 */ /* 0x000fc60004000000 */
[----:B------:R-:W-:Y:S01]  /*1640*/  IMAD R12, R11, -0x326172a9, RZ ;  /* 0xcd9e8d570b0c7824 */ /* 0x000fe200078e02ff */
[----:B------:R-:W-:Y:S01]  /*1650*/  LOP3.LUT R26, R26, UR18, R15, 0x96, !PT ;  /* 0x000000121a1a7c12 */ /* 0x000fe2000f8e960f */
[----:B------:R-:W-:Y:S01]  /*1660*/  IMAD.HI.U32 R11, R17, -0x326172a9, RZ ;  /* 0xcd9e8d57110b7827 */ /* 0x000fe200078e00ff */
[----:B------:R-:W-:-:S03]  /*1670*/  FSEL R15, R13, R21, !P0 ;  /* 0x000000150d0f7208 */ /* 0x000fc60004000000 */
[----:B------:R-:W-:Y:S01]  /*1680*/  IMAD R21, R16, -0x2daee0ad, RZ ;  /* 0xd2511f5310157824 */ /* 0x000fe200078e02ff */
[----:B------:R-:W-:Y:S01]  /*1690*/  LOP3.LUT R16, R12, UR20, R11, 0x96, !PT ;  /* 0x000000140c107c12 */ /* 0x000fe2000f8e960b */
[----:B------:R-:W-:Y:S01]  /*16a0*/  IMAD.HI.U32 R20, R26, -0x2daee0ad, RZ ;  /* 0xd2511f531a147827 */ /* 0x000fe200078e00ff */
[----:B------:R-:W-:-:S03]  /*16b0*/  DADD R12, RZ, R18 ;  /* 0x00000000ff0c7229 */ /* 0x000fc60000000012 */
[----:B------:R-:W-:Y:S01]  /*16c0*/  IMAD R18, R17, -0x326172a9, RZ ;  /* 0xcd9e8d5711127824 */ /* 0x000fe200078e02ff */
[----:B------:R-:W-:Y:S01]  /*16d0*/  LOP3.LUT R20, R21, UR21, R20, 0x96, !PT ;  /* 0x0000001515147c12 */ /* 0x000fe2000f8e9614 */
[----:B------:R-:W-:Y:S02]  /*16e0*/  IMAD R26, R26, -0x2daee0ad, RZ ;  /* 0xd2511f531a1a7824 */ /* 0x000fe400078e02ff */
[----:B------:R-:W-:Y:S01]  /*16f0*/  IMAD.HI.U32 R11, R16, -0x2daee0ad, RZ ;  /* 0xd2511f53100b7827 */ /* 0x000fe200078e00ff */
[----:B------:R-:W-:Y:S02]  /*1700*/  DMUL R12, R12, R22 ;  /* 0x000000160c0c7228 */ /* 0x000fe40000000000 */
[----:B------:R-:W-:Y:S01]  /*1710*/  DMUL R22, R22, R14 ;  /* 0x0000000e16167228 */ /* 0x000fe20000000000 */
[----:B------:R-:W-:Y:S01]  /*1720*/  IMAD.HI.U32 R17, R20, -0x326172a9, RZ ;  /* 0xcd9e8d5714117827 */ /* 0x000fe200078e00ff */
[----:B------:R-:W-:Y:S01]  /*1730*/  LOP3.LUT R11, R26, UR4, R11, 0x96, !PT ;  /* 0x000000041a0b7c12 */ /* 0x000fe2000f8e960b */
[----:B------:R-:W-:-:S02]  /*1740*/  UMOV UR4, 0x1 ;  /* 0x0000000100047882 */ /* 0x000fc40000000000 */
[----:B------:R-:W-:Y:S01]  /*1750*/  IMAD R14, R16, -0x2daee0ad, RZ ;  /* 0xd2511f53100e7824 */ /* 0x000fe200078e02ff */
[----:B------:R-:W-:Y:S01]  /*1760*/  LOP3.LUT R15, R18, UR6, R17, 0x96, !PT ;  /* 0x00000006120f7c12 */ /* 0x000fe2000f8e9611 */
[----:B------:R-:W-:-:S07]  /*1770*/  IMAD R20, R20, -0x326172a9, RZ ;  /* 0xcd9e8d5714147824 */ /* 0x000fce00078e02ff */
.L_x_1:
[----:B-12---:R-:W-:Y:S01]  /*1780*/  DFMA R16, R22, R6, R4 ;  /* 0x000000061610722b */ /* 0x006fe20000000004 */
[----:B------:R-:W-:Y:S01]  /*1790*/  IMAD.MOV.U32 R18, RZ, RZ, 0x652b82fe ;  /* 0x652b82feff127424 */ /* 0x000fe200078e00ff */
[----:B------:R-:W-:Y:S01]  /*17a0*/  MOV R19, 0x3ff71547 ;  /* 0x3ff7154700137802 */ /* 0x000fe20000000f00 */
[----:B------:R-:W-:Y:S01]  /*17b0*/  UMOV UR22, 0xfefa39ef ;  /* 0xfefa39ef00167882 */ /* 0x000fe20000000000 */
[----:B------:R-:W-:Y:S01]  /*17c0*/  UMOV UR23, 0x3fe62e42 ;  /* 0x3fe62e4200177882 */ /* 0x000fe20000000000 */
[----:B------:R-:W-:Y:S03]  /*17d0*/  BSSY.RECONVERGENT B0, `(.L_x_8) ;  /* 0x0000036000007945 */ /* 0x000fe60003800200 */
[----:B------:R-:W-:Y:S02]  /*17e0*/  DFMA R18, R16, R18, 6.75539944105574400000e+15 ;  /* 0x433800001012742b */ /* 0x000fe40000000012 */
[----:B------:R-:W-:-:S06]  /*17f0*/  FSETP.GEU.AND P0, PT, |R17|, 4.1917929649353027344, PT ;  /* 0x4086232b1100780b */ /* 0x000fcc0003f0e200 */
[----:B------:R-:W-:-:S08]  /*1800*/  DADD R22, R18, -6.75539944105574400000e+15 ;  /* 0xc338000012167429 */ /* 0x000fd00000000000 */
[----:B------:R-:W-:Y:S01]  /*1810*/  DFMA R24, R22, -UR22, R16 ;  /* 0x8000001616187c2b */ /* 0x000fe20008000010 */
[----:B------:R-:W-:Y:S01]  /*1820*/  UMOV UR22, 0x3b39803f ;  /* 0x3b39803f00167882 */ /* 0x000fe20000000000 */
[----:B------:R-:W-:-:S06]  /*1830*/  UMOV UR23, 0x3c7abc9e ;  /* 0x3c7abc9e00177882 */ /* 0x000fcc0000000000 */
[----:B------:R-:W-:Y:S01]  /*1840*/  DFMA R22, R22, -UR22, R24 ;  /* 0x8000001616167c2b */ /* 0x000fe20008000018 */
[----:B------:R-:W-:Y:S01]  /*1850*/  UMOV UR22, 0x69ce2bdf ;  /* 0x69ce2bdf00167882 */ /* 0x000fe20000000000 */
[----:B------:R-:W-:Y:S01]  /*1860*/  IMAD.MOV.U32 R24, RZ, RZ, -0x35dec16 ;  /* 0xfca213eaff187424 */ /* 0x000fe200078e00ff */
[----:B------:R-:W-:Y:S01]  /*1870*/  MOV R25, 0x3e928af3 ;  /* 0x3e928af300197802 */ /* 0x000fe20000000f00 */
[----:B------:R-:W-:-:S05]  /*1880*/  UMOV UR23, 0x3e5ade15 ;  /* 0x3e5ade1500177882 */ /* 0x000fca0000000000 */
[----:B------:R-:W-:Y:S01]  /*1890*/  DFMA R24, R22, UR22, R24 ;  /* 0x0000001616187c2b */ /* 0x000fe20008000018 */
[----:B------:R-:W-:Y:S01]  /*18a0*/  UMOV UR22, 0x62401315 ;  /* 0x6240131500167882 */ /* 0x000fe20000000000 */
[----:B------:R-:W-:-:S06]  /*18b0*/  UMOV UR23, 0x3ec71dee ;  /* 0x3ec71dee00177882 */ /* 0x000fcc0000000000 */
[----:B------:R-:W-:Y:S01]  /*18c0*/  DFMA R24, R22, R24, UR22 ;  /* 0x0000001616187e2b */ /* 0x000fe20008000018 */
        /* <DEDUP_REMOVED lines=20> */
[----:B------:R-:W-:-:S08]  /*1a10*/  DFMA R24, R22, R24, UR22 ;  /* 0x0000001616187e2b */ /* 0x000fd00008000018 */
[----:B------:R-:W-:-:S08]  /*1a20*/  DFMA R24, R22, R24, 1 ;  /* 0x3ff000001618742b */ /* 0x000fd00000000018 */
[----:B------:R-:W-:-:S10]  /*1a30*/  DFMA R24, R22, R24, 1 ;  /* 0x3ff000001618742b */ /* 0x000fd40000000018 */
[----:B------:R-:W-:Y:S01]  /*1a40*/  IMAD R23, R18, 0x100000, R25 ;  /* 0x0010000012177824 */ /* 0x000fe200078e0219 */
[----:B------:R-:W-:Y:S01]  /*1a50*/  MOV R22, R24 ;  /* 0x0000001800167202 */ /* 0x000fe20000000f00 */
[----:B------:R-:W-:Y:S06]  /*1a60*/  @!P0 BRA `(.L_x_9) ;  /* 0x0000000000308947 */ /* 0x000fec0003800000 */
[----:B------:R-:W-:Y:S01]  /*1a70*/  FSETP.GEU.AND P1, PT, |R17|, 4.2275390625, PT ;  /* 0x408748001100780b */ /* 0x000fe20003f2e200 */
[C---:B------:R-:W-:Y:S02]  /*1a80*/  DADD R22, R16.reuse, +INF ;  /* 0x7ff0000010167429 */ /* 0x040fe40000000000 */
[----:B------:R-:W-:-:S08]  /*1a90*/  DSETP.GEU.AND P0, PT, R16, RZ, PT ;  /* 0x000000ff1000722a */ /* 0x000fd00003f0e000 */
[----:B------:R-:W-:Y:S02]  /*1aa0*/  FSEL R22, R22, RZ, P0 ;  /* 0x000000ff16167208 */ /* 0x000fe40000000000 */
[----:B------:R-:W-:Y:S02]  /*1ab0*/  @!P1 LEA.HI R19, R18, R18, RZ, 0x1 ;  /* 0x0000001212139211 */ /* 0x000fe400078f08ff */
[----:B------:R-:W-:Y:S02]  /*1ac0*/  FSEL R23, R23, RZ, P0 ;  /* 0x000000ff17177208 */ /* 0x000fe40000000000 */
[----:B------:R-:W-:-:S04]  /*1ad0*/  @!P1 SHF.R.S32.HI R19, RZ, 0x1, R19 ;  /* 0x00000001ff139819 */ /* 0x000fc80000011413 */
[----:B------:R-:W-:Y:S01]  /*1ae0*/  @!P1 LEA R25, R19, R25, 0x14 ;  /* 0x0000001913199211 */ /* 0x000fe200078ea0ff */
[----:B------:R-:W-:-:S05]  /*1af0*/  @!P1 IMAD.IADD R16, R18, 0x1, -R19 ;  /* 0x0000000112109824 */ /* 0x000fca00078e0a13 */
[----:B------:R-:W-:Y:S01]  /*1b00*/  @!P1 LEA R17, R16, 0x3ff00000, 0x14 ;  /* 0x3ff0000010119811 */ /* 0x000fe200078ea0ff */
[----:B------:R-:W-:-:S06]  /*1b10*/  @!P1 IMAD.MOV.U32 R16, RZ, RZ, RZ ;  /* 0x000000ffff109224 */ /* 0x000fcc00078e00ff */
[----:B------:R-:W-:-:S11]  /*1b20*/  @!P1 DMUL R22, R24, R16 ;  /* 0x0000001018169228 */ /* 0x000fd60000000000 */
.L_x_9:
[----:B------:R-:W-:Y:S05]  /*1b30*/  BSYNC.RECONVERGENT B0 ;  /* 0x0000000000007941 */ /* 0x000fea0003800200 */
.L_x_8:
[----:B------:R-:W0:Y:S08]  /*1b40*/  LDC.64 R16, c[0x0][0x390] ;  /* 0x0000e400ff107b82 */ /* 0x000e300000000a00 */
[----:B------:R-:W0:Y:S02]  /*1b50*/  LDC.64 R18, c[0x0][0x398] ;  /* 0x0000e600ff127b82 */ /* 0x000e240000000a00 */
[----:B0-----:R-:W-:Y:S01]  /*1b60*/  DFMA R22, R22, R16, -R18 ;  /* 0x000000101616722b */ /* 0x001fe20000000812 */
[----:B------:R-:W-:-:S07]  /*1b70*/  MOV R16, RZ ;  /* 0x000000ff00107202 */ /* 0x000fce0000000f00 */
[----:B------:R-:W-:Y:S02]  /*1b80*/  DSETP.MAX.AND P0, P1, RZ, R22, PT ;  /* 0x00000016ff00722a */ /* 0x000fe4000390f000 */
[----:B------:R-:W-:-:S05]  /*1b90*/  IMAD.MOV.U32 R17, RZ, RZ, R23 ;  /* 0x000000ffff117224 */ /* 0x000fca00078e0017 */
[C---:B------:R-:W-:Y:S02]  /*1ba0*/  FSEL R19, R16.reuse, R17, P0 ;  /* 0x0000001110137208 */ /* 0x040fe40000000000 */
[----:B------:R-:W-:-:S05]  /*1bb0*/  SEL R16, R16, R22, P0 ;  /* 0x0000001610107207 */ /* 0x000fca0000000000 */
[----:B------:R-:W-:-:S04]  /*1bc0*/  @P1 LOP3.LUT R19, R17, 0x80000, RZ, 0xfc, !PT ;  /* 0x0008000011131812 */ /* 0x000fc800078efcff */
[----:B------:R-:W-:-:S06]  /*1bd0*/  MOV R17, R19 ;  /* 0x0000001300117202 */ /* 0x000fcc0000000f00 */
[----:B------:R-:W-:Y:S01]  /*1be0*/  DADD R2, R16, R2 ;  /* 0x0000000010027229 */ /* 0x000fe20000000002 */
[----:B------:R-:W-:Y:S10]  /*1bf0*/  BRA.U UP1, `(.L_x_10) ;  /* 0xffffffe901847547 */ /* 0x000ff4000b83ffff */
.L_x_0:
[----:B------:R-:W0:Y:S02]  /*1c00*/  LDC.64 R4, c[0x0][0x380] ;  /* 0x0000e000ff047b82 */ /* 0x000e240000000a00 */
[----:B0-----:R-:W-:Y:S01]  /*1c10*/  REDG.E.ADD.F64.RN.STRONG.GPU desc[UR8][R4.64], R2 ;  /* 0x00000002040079a6 */ /* 0x001fe2000c12ff08 */
[----:B------:R-:W-:Y:S05]  /*1c20*/  EXIT ;  /* 0x000000000000794d */ /* 0x000fea0003800000 */
        .weak           $__internal_0_$__cuda_sm20_dsqrt_rn_f64_mediumpath_v1
        .type           $__internal_0_$__cuda_sm20_dsqrt_rn_f64_mediumpath_v1,@function
        .size           $__internal_0_$__cuda_sm20_dsqrt_rn_f64_mediumpath_v1,(.L_x_16 - $__internal_0_$__cuda_sm20_dsqrt_rn_f64_mediumpath_v1)
$__internal_0_$__cuda_sm20_dsqrt_rn_f64_mediumpath_v1:
[----:B------:R-:W-:Y:S01]  /*1c30*/  ISETP.GE.U32.AND P0, PT, R16, -0x3400000, PT ;  /* 0xfcc000001000780c */ /* 0x000fe20003f06070 */
[----:B------:R-:W-:Y:S01]  /*1c40*/  BSSY.RECONVERGENT B1, `(.L_x_11) ;  /* 0x0000026000017945 */ /* 0x000fe20003800200 */
[----:B------:R-:W-:Y:S01]  /*1c50*/  IMAD.MOV.U32 R29, RZ, RZ, R31 ;  /* 0x000000ffff1d7224 */ /* 0x000fe200078e001f */
[----:B------:R-:W-:Y:S01]  /*1c60*/  MOV R16, R24 ;  /* 0x0000001800107202 */ /* 0x000fe20000000f00 */
[----:B------:R-:W-:-:S09]  /*1c70*/  IMAD.MOV.U32 R17, RZ, RZ, R25 ;  /* 0x000000ffff117224 */ /* 0x000fd200078e0019 */
[----:B------:R-:W-:Y:S05]  /*1c80*/  @!P0 BRA `(.L_x_12) ;  /* 0x0000000000208947 */ /* 0x000fea0003800000 */
[----:B------:R-:W-:-:S10]  /*1c90*/  DFMA.RM R16, R16, R28, R26 ;  /* 0x0000001c1010722b */ /* 0x000fd4000000401a */
[----:B------:R-:W-:-:S04]  /*1ca0*/  IADD3 R24, P0, PT, R16, 0x1, RZ ;  /* 0x0000000110187810 */ /* 0x000fc80007f1e0ff */
[----:B------:R-:W-:-:S06]  /*1cb0*/  IADD3.X R25, PT, PT, RZ, R17, RZ, P0, !PT ;  /* 0x00000011ff197210 */ /* 0x000fcc00007fe4ff */
[----:B------:R-:W-:-:S08]  /*1cc0*/  DFMA.RP R14, -R16, R24, R14 ;  /* 0x00000018100e722b */ /* 0x000fd0000000810e */
[----:B------:R-:W-:-:S06]  /*1cd0*/  DSETP.GT.AND P0, PT, R14, RZ, PT ;  /* 0x000000ff0e00722a */ /* 0x000fcc0003f04000 */
[----:B------:R-:W-:Y:S02]  /*1ce0*/  FSEL R16, R24, R16, P0 ;  /* 0x0000001018107208 */ /* 0x000fe40000000000 */
[----:B------:R-:W-:Y:S01]  /*1cf0*/  FSEL R17, R25, R17, P0 ;  /* 0x0000001119117208 */ /* 0x000fe20000000000 */
[----:B------:R-:W-:Y:S06]  /*1d00*/  BRA `(.L_x_13) ;  /* 0x0000000000647947 */ /* 0x000fec0003800000 */
.L_x_12:
[----:B------:R-:W-:-:S14]  /*1d10*/  DSETP.NE.AND P0, PT, R14, RZ, PT ;  /* 0x000000ff0e00722a */ /* 0x000fdc0003f05000 */
[----:B------:R-:W-:Y:S05]  /*1d20*/  @!P0 BRA `(.L_x_14) ;  /* 0x0000000000588947 */ /* 0x000fea0003800000 */
[----:B------:R-:W-:-:S13]  /*1d30*/  ISETP.GE.AND P0, PT, R15, RZ, PT ;  /* 0x000000ff0f00720c */ /* 0x000fda0003f06270 */
[----:B------:R-:W-:Y:S01]  /*1d40*/  @!P0 IMAD.MOV.U32 R16, RZ, RZ, 0x0 ;  /* 0x00000000ff108424 */ /* 0x000fe200078e00ff */
[----:B------:R-:W-:Y:S01]  /*1d50*/  @!P0 MOV R17, 0xfff80000 ;  /* 0xfff8000000118802 */ /* 0x000fe20000000f00 */
[----:B------:R-:W-:Y:S06]  /*1d60*/  @!P0 BRA `(.L_x_13) ;  /* 0x00000000004c8947 */ /* 0x000fec0003800000 */
[----:B------:R-:W-:-:S13]  /*1d70*/  ISETP.GT.AND P0, PT, R15, 0x7fefffff, PT ;  /* 0x7fefffff0f00780c */ /* 0x000fda0003f04270 */
[----:B------:R-:W-:Y:S05]  /*1d80*/  @P0 BRA `(.L_x_14) ;  /* 0x0000000000400947 */ /* 0x000fea0003800000 */
[----:B------:R-:W-:Y:S01]  /*1d90*/  DMUL R14, R14, 8.11296384146066816958e+31 ;  /* 0x469000000e0e7828 */ /* 0x000fe20000000000 */
[----:B------:R-:W-:Y:S01]  /*1da0*/  IMAD.MOV.U32 R16, RZ, RZ, RZ ;  /* 0x000000ffff107224 */ /* 0x000fe200078e00ff */
[----:B------:R-:W-:Y:S01]  /*1db0*/  MOV R26, 0x0 ;  /* 0x00000000001a7802 */ /* 0x000fe20000000f00 */
[----:B------:R-:W-:-:S03]  /*1dc0*/  IMAD.MOV.U32 R27, RZ, RZ, 0x3fd80000 ;  /* 0x3fd80000ff1b7424 */ /* 0x000fc600078e00ff */
[----:B------:R-:W0:Y:S02]  /*1dd0*/  MUFU.RSQ64H R17, R15 ;  /* 0x0000000f00117308 */ /* 0x000e240000001c00 */
[----:B0-----:R-:W-:-:S08]  /*1de0*/  DMUL R24, R16, R16 ;  /* 0x0000001010187228 */ /* 0x001fd00000000000 */
[----:B------:R-:W-:-:S08]  /*1df0*/  DFMA R24, R14, -R24, 1 ;  /* 0x3ff000000e18742b */ /* 0x000fd00000000818 */
[----:B------:R-:W-:Y:S02]  /*1e00*/  DFMA R26, R24, R26, 0.5 ;  /* 0x3fe00000181a742b */ /* 0x000fe4000000001a */
[----:B------:R-:W-:-:S08]  /*1e10*/  DMUL R24, R16, R24 ;  /* 0x0000001810187228 */ /* 0x000fd00000000000 */
[----:B------:R-:W-:-:S08]  /*1e20*/  DFMA R24, R26, R24, R16 ;  /* 0x000000181a18722b */ /* 0x000fd00000000010 */
[----:B------:R-:W-:Y:S02]  /*1e30*/  DMUL R16, R14, R24 ;  /* 0x000000180e107228 */ /* 0x000fe40000000000 */
[----:B------:R-:W-:-:S06]  /*1e40*/  IADD3 R25, PT, PT, R25, -0x100000, RZ ;  /* 0xfff0000019197810 */ /* 0x000fcc0007ffe0ff */
[----:B------:R-:W-:-:S08]  /*1e50*/  DFMA R26, R16, -R16, R14 ;  /* 0x80000010101a722b */ /* 0x000fd0000000000e */
[----:B------:R-:W-:-:S10]  /*1e60*/  DFMA R16, R24, R26, R16 ;  /* 0x0000001a1810722b */ /* 0x000fd40000000010 */
[----:B------:R-:W-:Y:S01]  /*1e70*/  VIADD R17, R17, 0xfcb00000 ;  /* 0xfcb0000011117836 */ /* 0x000fe20000000000 */
[----:B------:R-:W-:Y:S06]  /*1e80*/  BRA `(.L_x_13) ;  /* 0x0000000000047947 */ /* 0x000fec0003800000 */
.L_x_14:
[----:B------:R-:W-:-:S11]  /*1e90*/  DADD R16, R14, R14 ;  /* 0x000000000e107229 */ /* 0x000fd6000000000e */
.L_x_13:
[----:B------:R-:W-:Y:S05]  /*1ea0*/  BSYNC.RECONVERGENT B1 ;  /* 0x0000000000017941 */ /* 0x000fea0003800200 */
.L_x_11:
[----:B------:R-:W-:-:S04]  /*1eb0*/  MOV R23, 0x0 ;  /* 0x0000000000177802 */ /* 0x000fc80000000f00 */
[----:B------:R-:W-:Y:S05]  /*1ec0*/  RET.REL.NODEC R22 `(_Z20mc_kernel_accumulatePdiddddy) ;  /* 0xffffffe0164c7950 */ /* 0x000fea0003c3ffff */
.L_x_15:
[----:B------:R-:W-:-:S00]  /*1ed0*/  BRA `(.L_x_15) ;  /* 0xfffffffc00fc7947 */ /* 0x000fc0000383ffff */
[----:B------:R-:W-:-:S00]  /*1ee0*/  NOP ;  /* 0x0000000000007918 */ /* 0x000fc00000000000 */
        /* <DEDUP_REMOVED lines=9> */
.L_x_16:


//--------------------- .nv.global.init           --------------------------
	.section	.nv.global.init,"aw",@progbits
	.align	4
.nv.global.init:
	.type		mrg32k3aM1SubSeq,@object
	.size		mrg32k3aM1SubSeq,(mrg32k3aM2SubSeq - mrg32k3aM1SubSeq)
mrg32k3aM1SubSeq:
        /*0000*/ 	.byte	0x0b, 0xcc, 0xee, 0x04, 0x73, 0x29, 0x8b, 0x6f, 0xf6, 0x53, 0x03, 0xf6, 0x23, 0xf6, 0xea, 0xda
        /* <DEDUP_REMOVED lines=125> */
	.type		mrg32k3aM2SubSeq,@object
	.size		mrg32k3aM2SubSeq,(mrg32k3aM1 - mrg32k3aM2SubSeq)
mrg32k3aM2SubSeq:
        /* <DEDUP_REMOVED lines=126> */
	.type		mrg32k3aM1,@object
	.size		mrg32k3aM1,(mrg32k3aM1Seq - mrg32k3aM1)
mrg32k3aM1:
        /* <DEDUP_REMOVED lines=144> */
	.type		mrg32k3aM1Seq,@object
	.size		mrg32k3aM1Seq,(mrg32k3aM2 - mrg32k3aM1Seq)
mrg32k3aM1Seq:
        /* <DEDUP_REMOVED lines=144> */
	.type		mrg32k3aM2,@object
	.size		mrg32k3aM2,(mrg32k3aM2Seq - mrg32k3aM2)
mrg32k3aM2:
        /* <DEDUP_REMOVED lines=144> */
	.type		mrg32k3aM2Seq,@object
	.size		mrg32k3aM2Seq,(precalc_xorwow_matrix - mrg32k3aM2Seq)
mrg32k3aM2Seq:
        /* <DEDUP_REMOVED lines=144> */
	.type		precalc_xorwow_matrix,@object
	.size		precalc_xorwow_matrix,(precalc_xorwow_offset_matrix - precalc_xorwow_matrix)
precalc_xorwow_matrix:
        /* <DEDUP_REMOVED lines=6400> */
	.type		precalc_xorwow_offset_matrix,@object
	.size		precalc_xorwow_offset_matrix,(.L_1 - precalc_xorwow_offset_matrix)
precalc_xorwow_offset_matrix:
        /* <DEDUP_REMOVED lines=6400> */
.L_1:


//--------------------- .nv.shared.reserved.0     --------------------------
	.section	.nv.shared.reserved.0,"aw",@nobits
	.weak		__nv_reservedSMEM_offset_0_alias
	.size		__nv_reservedSMEM_offset_0_alias, 0, 64
	.other		__nv_reservedSMEM_offset_0_alias,@"STO_CUDA_RESERVED_SHARED STV_DEFAULT"
__nv_reservedSMEM_offset_0_alias:
	.zero		0
	.zero		64


//--------------------- .nv.constant0._Z20mc_kernel_accumulatePdiddddy --------------------------
	.section	.nv.constant0._Z20mc_kernel_accumulatePdiddddy,"a",@progbits
	.sectionflags	@""
	.align	4
.nv.constant0._Z20mc_kernel_accumulatePdiddddy:
	.zero		952


//--------------------- SYMBOLS --------------------------

	.type		.nv.reservedSmem.offset0,@object
	.size		.nv.reservedSmem.offset0,0x4
